//
// Generated by NVIDIA NVVM Compiler
//
// Compiler Build ID: CL-36424714
// Cuda compilation tools, release 13.0, V13.0.88
// Based on NVVM 20.0.0
//

.version 9.0
.target sm_100
.address_size 64

	// .globl	_Z13gaussian_blurPKhPhiiPKfi

.visible .entry _Z13gaussian_blurPKhPhiiPKfi(
	.param .u64 .ptr .align 1 _Z13gaussian_blurPKhPhiiPKfi_param_0,
	.param .u64 .ptr .align 1 _Z13gaussian_blurPKhPhiiPKfi_param_1,
	.param .u32 _Z13gaussian_blurPKhPhiiPKfi_param_2,
	.param .u32 _Z13gaussian_blurPKhPhiiPKfi_param_3,
	.param .u64 .ptr .align 1 _Z13gaussian_blurPKhPhiiPKfi_param_4,
	.param .u32 _Z13gaussian_blurPKhPhiiPKfi_param_5
)
{
	.reg .pred 	%p<13>;
	.reg .b16 	%rs<16>;
	.reg .b32 	%r<152>;
	.reg .b32 	%f<71>;
	.reg .b64 	%rd<70>;

	ld.param.u64 	%rd4, [_Z13gaussian_blurPKhPhiiPKfi_param_0];
	ld.param.u32 	%r54, [_Z13gaussian_blurPKhPhiiPKfi_param_2];
	ld.param.u32 	%r52, [_Z13gaussian_blurPKhPhiiPKfi_param_3];
	ld.param.u64 	%rd5, [_Z13gaussian_blurPKhPhiiPKfi_param_4];
	ld.param.u32 	%r53, [_Z13gaussian_blurPKhPhiiPKfi_param_5];
	cvta.to.global.u64 	%rd1, %rd4;
	cvta.to.global.u64 	%rd2, %rd5;
	mov.u32 	%r55, %ctaid.x;
	mov.u32 	%r56, %ntid.x;
	mov.u32 	%r57, %tid.x;
	mad.lo.s32 	%r1, %r55, %r56, %r57;
	mov.u32 	%r58, %ctaid.y;
	mov.u32 	%r59, %ntid.y;
	mov.u32 	%r60, %tid.y;
	mad.lo.s32 	%r61, %r58, %r59, %r60;
	setp.ge.s32 	%p1, %r1, %r52;
	setp.ge.s32 	%p2, %r61, %r54;
	or.pred  	%p3, %p1, %p2;
	@%p3 bra 	$L__BB0_16;
	setp.lt.s32 	%p4, %r53, 1;
	mov.f32 	%f69, 0f00000000;
	@%p4 bra 	$L__BB0_15;
	shr.u32 	%r63, %r53, 1;
	sub.s32 	%r3, %r1, %r63;
	sub.s32 	%r4, %r61, %r63;
	add.s32 	%r5, %r52, -1;
	add.s32 	%r6, %r54, -1;
	and.b32  	%r7, %r53, 7;
	and.b32  	%r8, %r53, 2147483640;
	and.b32  	%r9, %r53, 1;
	neg.s32 	%r10, %r8;
	shl.b32 	%r11, %r53, 3;
	shl.b32 	%r12, %r53, 1;
	mul.lo.s32 	%r13, %r53, 3;
	shl.b32 	%r14, %r53, 2;
	add.s32 	%r15, %r4, 3;
	mov.f32 	%f69, 0f00000000;
	mov.b32 	%r138, 0;
$L__BB0_3:
	add.s32 	%r65, %r53, -1;
	setp.lt.u32 	%p5, %r65, 7;
	add.s32 	%r66, %r3, %r138;
	max.s32 	%r67, %r66, 0;
	min.s32 	%r17, %r67, %r5;
	mov.b32 	%r150, 0;
	@%p5 bra 	$L__BB0_6;
	add.s32 	%r147, %r53, %r138;
	add.s32 	%r146, %r12, %r138;
	add.s32 	%r145, %r13, %r138;
	add.s32 	%r144, %r14, %r138;
	mad.lo.s32 	%r143, %r53, 5, %r138;
	mad.lo.s32 	%r142, %r53, 6, %r138;
	mad.lo.s32 	%r141, %r53, 7, %r138;
	mov.u32 	%r139, %r15;
	mov.u32 	%r140, %r138;
	mov.u32 	%r148, %r10;
$L__BB0_5:
	.pragma "nounroll";
	add.s32 	%r68, %r139, -3;
	max.s32 	%r69, %r68, 0;
	min.s32 	%r70, %r69, %r6;
	mul.wide.u32 	%rd6, %r140, 4;
	add.s64 	%rd7, %rd2, %rd6;
	ld.global.f32 	%f18, [%rd7];
	mad.lo.s32 	%r71, %r70, %r52, %r17;
	cvt.s64.s32 	%rd8, %r71;
	add.s64 	%rd9, %rd1, %rd8;
	ld.global.u8 	%rs1, [%rd9];
	cvt.rn.f32.u16 	%f19, %rs1;
	fma.rn.f32 	%f20, %f18, %f19, %f69;
	add.s32 	%r72, %r139, -2;
	max.s32 	%r73, %r72, 0;
	min.s32 	%r74, %r73, %r6;
	mul.wide.u32 	%rd10, %r147, 4;
	add.s64 	%rd11, %rd2, %rd10;
	ld.global.f32 	%f21, [%rd11];
	mad.lo.s32 	%r75, %r74, %r52, %r17;
	cvt.s64.s32 	%rd12, %r75;
	add.s64 	%rd13, %rd1, %rd12;
	ld.global.u8 	%rs2, [%rd13];
	cvt.rn.f32.u16 	%f22, %rs2;
	fma.rn.f32 	%f23, %f21, %f22, %f20;
	add.s32 	%r76, %r139, -1;
	max.s32 	%r77, %r76, 0;
	min.s32 	%r78, %r77, %r6;
	mul.wide.u32 	%rd14, %r146, 4;
	add.s64 	%rd15, %rd2, %rd14;
	ld.global.f32 	%f24, [%rd15];
	mad.lo.s32 	%r79, %r78, %r52, %r17;
	cvt.s64.s32 	%rd16, %r79;
	add.s64 	%rd17, %rd1, %rd16;
	ld.global.u8 	%rs3, [%rd17];
	cvt.rn.f32.u16 	%f25, %rs3;
	fma.rn.f32 	%f26, %f24, %f25, %f23;
	add.s32 	%r80, %r139, 4;
	max.s32 	%r81, %r139, 0;
	min.s32 	%r82, %r81, %r6;
	mul.wide.u32 	%rd18, %r145, 4;
	add.s64 	%rd19, %rd2, %rd18;
	ld.global.f32 	%f27, [%rd19];
	mad.lo.s32 	%r83, %r82, %r52, %r17;
	cvt.s64.s32 	%rd20, %r83;
	add.s64 	%rd21, %rd1, %rd20;
	ld.global.u8 	%rs4, [%rd21];
	cvt.rn.f32.u16 	%f28, %rs4;
	fma.rn.f32 	%f29, %f27, %f28, %f26;
	add.s32 	%r84, %r139, 1;
	max.s32 	%r85, %r84, 0;
	min.s32 	%r86, %r85, %r6;
	mul.wide.u32 	%rd22, %r144, 4;
	add.s64 	%rd23, %rd2, %rd22;
	ld.global.f32 	%f30, [%rd23];
	mad.lo.s32 	%r87, %r86, %r52, %r17;
	cvt.s64.s32 	%rd24, %r87;
	add.s64 	%rd25, %rd1, %rd24;
	ld.global.u8 	%rs5, [%rd25];
	cvt.rn.f32.u16 	%f31, %rs5;
	fma.rn.f32 	%f32, %f30, %f31, %f29;
	add.s32 	%r88, %r139, 2;
	max.s32 	%r89, %r88, 0;
	min.s32 	%r90, %r89, %r6;
	mul.wide.u32 	%rd26, %r143, 4;
	add.s64 	%rd27, %rd2, %rd26;
	ld.global.f32 	%f33, [%rd27];
	mad.lo.s32 	%r91, %r90, %r52, %r17;
	cvt.s64.s32 	%rd28, %r91;
	add.s64 	%rd29, %rd1, %rd28;
	ld.global.u8 	%rs6, [%rd29];
	cvt.rn.f32.u16 	%f34, %rs6;
	fma.rn.f32 	%f35, %f33, %f34, %f32;
	add.s32 	%r92, %r139, 3;
	max.s32 	%r93, %r92, 0;
	min.s32 	%r94, %r93, %r6;
	mul.wide.u32 	%rd30, %r142, 4;
	add.s64 	%rd31, %rd2, %rd30;
	ld.global.f32 	%f36, [%rd31];
	mad.lo.s32 	%r95, %r94, %r52, %r17;
	cvt.s64.s32 	%rd32, %r95;
	add.s64 	%rd33, %rd1, %rd32;
	ld.global.u8 	%rs7, [%rd33];
	cvt.rn.f32.u16 	%f37, %rs7;
	fma.rn.f32 	%f38, %f36, %f37, %f35;
	max.s32 	%r96, %r80, 0;
	min.s32 	%r97, %r96, %r6;
	mul.wide.u32 	%rd34, %r141, 4;
	add.s64 	%rd35, %rd2, %rd34;
	ld.global.f32 	%f39, [%rd35];
	mad.lo.s32 	%r98, %r97, %r52, %r17;
	cvt.s64.s32 	%rd36, %r98;
	add.s64 	%rd37, %rd1, %rd36;
	ld.global.u8 	%rs8, [%rd37];
	cvt.rn.f32.u16 	%f40, %rs8;
	fma.rn.f32 	%f69, %f39, %f40, %f38;
	add.s32 	%r148, %r148, 8;
	add.s32 	%r147, %r147, %r11;
	add.s32 	%r146, %r146, %r11;
	add.s32 	%r145, %r145, %r11;
	add.s32 	%r144, %r144, %r11;
	add.s32 	%r143, %r143, %r11;
	add.s32 	%r142, %r142, %r11;
	add.s32 	%r141, %r141, %r11;
	add.s32 	%r140, %r140, %r11;
	add.s32 	%r139, %r139, 8;
	setp.ne.s32 	%p6, %r148, 0;
	mov.u32 	%r150, %r8;
	@%p6 bra 	$L__BB0_5;
$L__BB0_6:
	setp.eq.s32 	%p7, %r7, 0;
	@%p7 bra 	$L__BB0_14;
	add.s32 	%r99, %r7, -1;
	setp.lt.u32 	%p8, %r99, 3;
	@%p8 bra 	$L__BB0_9;
	add.s32 	%r100, %r4, %r150;
	max.s32 	%r101, %r100, 0;
	min.s32 	%r102, %r101, %r6;
	mad.lo.s32 	%r103, %r150, %r53, %r138;
	mul.wide.u32 	%rd38, %r103, 4;
	add.s64 	%rd39, %rd2, %rd38;
	ld.global.f32 	%f42, [%rd39];
	mad.lo.s32 	%r104, %r102, %r52, %r17;
	cvt.s64.s32 	%rd40, %r104;
	add.s64 	%rd41, %rd1, %rd40;
	ld.global.u8 	%rs9, [%rd41];
	cvt.rn.f32.u16 	%f43, %rs9;
	fma.rn.f32 	%f44, %f42, %f43, %f69;
	add.s32 	%r105, %r100, 1;
	max.s32 	%r106, %r105, 0;
	min.s32 	%r107, %r106, %r6;
	add.s32 	%r108, %r103, %r53;
	mul.wide.u32 	%rd42, %r108, 4;
	add.s64 	%rd43, %rd2, %rd42;
	ld.global.f32 	%f45, [%rd43];
	mad.lo.s32 	%r109, %r107, %r52, %r17;
	cvt.s64.s32 	%rd44, %r109;
	add.s64 	%rd45, %rd1, %rd44;
	ld.global.u8 	%rs10, [%rd45];
	cvt.rn.f32.u16 	%f46, %rs10;
	fma.rn.f32 	%f47, %f45, %f46, %f44;
	add.s32 	%r110, %r100, 2;
	max.s32 	%r111, %r110, 0;
	min.s32 	%r112, %r111, %r6;
	add.s32 	%r113, %r108, %r53;
	mul.wide.u32 	%rd46, %r113, 4;
	add.s64 	%rd47, %rd2, %rd46;
	ld.global.f32 	%f48, [%rd47];
	mad.lo.s32 	%r114, %r112, %r52, %r17;
	cvt.s64.s32 	%rd48, %r114;
	add.s64 	%rd49, %rd1, %rd48;
	ld.global.u8 	%rs11, [%rd49];
	cvt.rn.f32.u16 	%f49, %rs11;
	fma.rn.f32 	%f50, %f48, %f49, %f47;
	add.s32 	%r115, %r100, 3;
	max.s32 	%r116, %r115, 0;
	min.s32 	%r117, %r116, %r6;
	add.s32 	%r118, %r113, %r53;
	mul.wide.u32 	%rd50, %r118, 4;
	add.s64 	%rd51, %rd2, %rd50;
	ld.global.f32 	%f51, [%rd51];
	mad.lo.s32 	%r119, %r117, %r52, %r17;
	cvt.s64.s32 	%rd52, %r119;
	add.s64 	%rd53, %rd1, %rd52;
	ld.global.u8 	%rs12, [%rd53];
	cvt.rn.f32.u16 	%f52, %rs12;
	fma.rn.f32 	%f69, %f51, %f52, %f50;
	add.s32 	%r150, %r150, 4;
$L__BB0_9:
	and.b32  	%r120, %r53, 3;
	setp.eq.s32 	%p9, %r120, 0;
	@%p9 bra 	$L__BB0_14;
	setp.eq.s32 	%p10, %r120, 1;
	@%p10 bra 	$L__BB0_12;
	add.s32 	%r121, %r4, %r150;
	max.s32 	%r122, %r121, 0;
	min.s32 	%r123, %r122, %r6;
	mad.lo.s32 	%r124, %r150, %r53, %r138;
	mul.wide.u32 	%rd54, %r124, 4;
	add.s64 	%rd55, %rd2, %rd54;
	ld.global.f32 	%f54, [%rd55];
	mad.lo.s32 	%r125, %r123, %r52, %r17;
	cvt.s64.s32 	%rd56, %r125;
	add.s64 	%rd57, %rd1, %rd56;
	ld.global.u8 	%rs13, [%rd57];
	cvt.rn.f32.u16 	%f55, %rs13;
	fma.rn.f32 	%f56, %f54, %f55, %f69;
	add.s32 	%r126, %r121, 1;
	max.s32 	%r127, %r126, 0;
	min.s32 	%r128, %r127, %r6;
	add.s32 	%r129, %r124, %r53;
	mul.wide.u32 	%rd58, %r129, 4;
	add.s64 	%rd59, %rd2, %rd58;
	ld.global.f32 	%f57, [%rd59];
	mad.lo.s32 	%r130, %r128, %r52, %r17;
	cvt.s64.s32 	%rd60, %r130;
	add.s64 	%rd61, %rd1, %rd60;
	ld.global.u8 	%rs14, [%rd61];
	cvt.rn.f32.u16 	%f58, %rs14;
	fma.rn.f32 	%f69, %f57, %f58, %f56;
	add.s32 	%r150, %r150, 2;
$L__BB0_12:
	setp.eq.s32 	%p11, %r9, 0;
	@%p11 bra 	$L__BB0_14;
	add.s32 	%r131, %r4, %r150;
	max.s32 	%r132, %r131, 0;
	min.s32 	%r133, %r132, %r6;
	mad.lo.s32 	%r134, %r150, %r53, %r138;
	mul.wide.u32 	%rd62, %r134, 4;
	add.s64 	%rd63, %rd2, %rd62;
	ld.global.f32 	%f59, [%rd63];
	mad.lo.s32 	%r135, %r133, %r52, %r17;
	cvt.s64.s32 	%rd64, %r135;
	add.s64 	%rd65, %rd1, %rd64;
	ld.global.u8 	%rs15, [%rd65];
	cvt.rn.f32.u16 	%f60, %rs15;
	fma.rn.f32 	%f69, %f59, %f60, %f69;
$L__BB0_14:
	add.s32 	%r138, %r138, 1;
	setp.ne.s32 	%p12, %r138, %r53;
	@%p12 bra 	$L__BB0_3;
$L__BB0_15:
	ld.param.u64 	%rd69, [_Z13gaussian_blurPKhPhiiPKfi_param_1];
	cvt.rzi.u32.f32 	%r136, %f69;
	mad.lo.s32 	%r137, %r52, %r61, %r1;
	cvt.s64.s32 	%rd66, %r137;
	cvta.to.global.u64 	%rd67, %rd69;
	add.s64 	%rd68, %rd67, %rd66;
	st.global.u8 	[%rd68], %r136;
$L__BB0_16:
	ret;

}
	// .globl	_Z16separateChannelsPK6uchar4iiPhS2_S2_
.visible .entry _Z16separateChannelsPK6uchar4iiPhS2_S2_(
	.param .u64 .ptr .align 1 _Z16separateChannelsPK6uchar4iiPhS2_S2__param_0,
	.param .u32 _Z16separateChannelsPK6uchar4iiPhS2_S2__param_1,
	.param .u32 _Z16separateChannelsPK6uchar4iiPhS2_S2__param_2,
	.param .u64 .ptr .align 1 _Z16separateChannelsPK6uchar4iiPhS2_S2__param_3,
	.param .u64 .ptr .align 1 _Z16separateChannelsPK6uchar4iiPhS2_S2__param_4,
	.param .u64 .ptr .align 1 _Z16separateChannelsPK6uchar4iiPhS2_S2__param_5
)
{
	.reg .pred 	%p<4>;
	.reg .b16 	%rs<4>;
	.reg .b32 	%r<14>;
	.reg .b64 	%rd<15>;

	ld.param.u64 	%rd1, [_Z16separateChannelsPK6uchar4iiPhS2_S2__param_0];
	ld.param.u32 	%r4, [_Z16separateChannelsPK6uchar4iiPhS2_S2__param_1];
	ld.param.u32 	%r3, [_Z16separateChannelsPK6uchar4iiPhS2_S2__param_2];
	ld.param.u64 	%rd2, [_Z16separateChannelsPK6uchar4iiPhS2_S2__param_3];
	ld.param.u64 	%rd3, [_Z16separateChannelsPK6uchar4iiPhS2_S2__param_4];
	ld.param.u64 	%rd4, [_Z16separateChannelsPK6uchar4iiPhS2_S2__param_5];
	mov.u32 	%r6, %ctaid.x;
	mov.u32 	%r7, %ntid.x;
	mov.u32 	%r8, %tid.x;
	mad.lo.s32 	%r1, %r6, %r7, %r8;
	mov.u32 	%r9, %ctaid.y;
	mov.u32 	%r10, %ntid.y;
	mov.u32 	%r11, %tid.y;
	mad.lo.s32 	%r12, %r9, %r10, %r11;
	setp.ge.s32 	%p1, %r1, %r3;
	setp.ge.s32 	%p2, %r12, %r4;
	or.pred  	%p3, %p1, %p2;
	@%p3 bra 	$L__BB1_2;
	cvta.to.global.u64 	%rd5, %rd1;
	cvta.to.global.u64 	%rd6, %rd2;
	cvta.to.global.u64 	%rd7, %rd3;
	cvta.to.global.u64 	%rd8, %rd4;
	mad.lo.s32 	%r13, %r3, %r12, %r1;
	cvt.s64.s32 	%rd9, %r13;
	mul.wide.s32 	%rd10, %r13, 4;
	add.s64 	%rd11, %rd5, %rd10;
	ld.global.u8 	%rs1, [%rd11];
	add.s64 	%rd12, %rd6, %rd9;
	st.global.u8 	[%rd12], %rs1;
	ld.global.u8 	%rs2, [%rd11+1];
	add.s64 	%rd13, %rd7, %rd9;
	st.global.u8 	[%rd13], %rs2;
	ld.global.u8 	%rs3, [%rd11+2];
	add.s64 	%rd14, %rd8, %rd9;
	st.global.u8 	[%rd14], %rs3;
$L__BB1_2:
	ret;

}
	// .globl	_Z17recombineChannelsPKhS0_S0_P6uchar4ii
.visible .entry _Z17recombineChannelsPKhS0_S0_P6uchar4ii(
	.param .u64 .ptr .align 1 _Z17recombineChannelsPKhS0_S0_P6uchar4ii_param_0,
	.param .u64 .ptr .align 1 _Z17recombineChannelsPKhS0_S0_P6uchar4ii_param_1,
	.param .u64 .ptr .align 1 _Z17recombineChannelsPKhS0_S0_P6uchar4ii_param_2,
	.param .u64 .ptr .align 1 _Z17recombineChannelsPKhS0_S0_P6uchar4ii_param_3,
	.param .u32 _Z17recombineChannelsPKhS0_S0_P6uchar4ii_param_4,
	.param .u32 _Z17recombineChannelsPKhS0_S0_P6uchar4ii_param_5
)
{
	.reg .pred 	%p<4>;
	.reg .b32 	%r<20>;
	.reg .b64 	%rd<15>;

	ld.param.u64 	%rd1, [_Z17recombineChannelsPKhS0_S0_P6uchar4ii_param_0];
	ld.param.u64 	%rd2, [_Z17recombineChannelsPKhS0_S0_P6uchar4ii_param_1];
	ld.param.u64 	%rd3, [_Z17recombineChannelsPKhS0_S0_P6uchar4ii_param_2];
	ld.param.u64 	%rd4, [_Z17recombineChannelsPKhS0_S0_P6uchar4ii_param_3];
	ld.param.u32 	%r2, [_Z17recombineChannelsPKhS0_S0_P6uchar4ii_param_4];
	ld.param.u32 	%r4, [_Z17recombineChannelsPKhS0_S0_P6uchar4ii_param_5];
	mov.u32 	%r5, %ctaid.x;
	mov.u32 	%r6, %ntid.x;
	mov.u32 	%r7, %tid.x;
	mad.lo.s32 	%r8, %r5, %r6, %r7;
	mov.u32 	%r9, %ctaid.y;
	mov.u32 	%r10, %ntid.y;
	mov.u32 	%r11, %tid.y;
	mad.lo.s32 	%r12, %r9, %r10, %r11;
	mad.lo.s32 	%r1, %r4, %r12, %r8;
	setp.ge.s32 	%p1, %r8, %r4;
	setp.ge.s32 	%p2, %r12, %r2;
	or.pred  	%p3, %p1, %p2;
	@%p3 bra 	$L__BB2_2;
	cvta.to.global.u64 	%rd5, %rd1;
	cvta.to.global.u64 	%rd6, %rd2;
	cvta.to.global.u64 	%rd7, %rd3;
	cvta.to.global.u64 	%rd8, %rd4;
	cvt.s64.s32 	%rd9, %r1;
	add.s64 	%rd10, %rd5, %rd9;
	add.s64 	%rd11, %rd6, %rd9;
	add.s64 	%rd12, %rd7, %rd9;
	mul.wide.s32 	%rd13, %r1, 4;
	add.s64 	%rd14, %rd8, %rd13;
	ld.global.u8 	%r14, [%rd11];
	ld.global.u8 	%r15, [%rd10];
	prmt.b32 	%r16, %r15, %r14, 0x3340U;
	ld.global.u8 	%r17, [%rd12];
	prmt.b32 	%r18, %r17, 65535, 0x3340U;
	prmt.b32 	%r19, %r16, %r18, 0x5410U;
	st.global.u32 	[%rd14], %r19;
$L__BB2_2:
	ret;

}


// ===== COMPILED SASS (sm_100) =====

	.target	sm_100

	.elftype	@"ET_EXEC"


//--------------------- .note.nv.tkinfo           --------------------------
	.section	.note.nv.tkinfo,"",@"SHT_NOTE"
	.sectionflags	@"SHF_NOTE_NV_TKINFO"
	.tkinfo
        /*0018*/ 	.word	0x00000002
        /*0030*/ 	.string	""
        /*0030*/ 	.string	"ptxas"
        /*0030*/ 	.string	"Cuda compilation tools, release 13.0, V13.0.88"
        /*0030*/ 	.string	"Build cuda_13.0.r13.0/compiler.36424714_0"
        /*0030*/ 	.string	"-arch sm_100 -m 64 "



//--------------------- .note.nv.cuinfo           --------------------------
	.section	.note.nv.cuinfo,"",@"SHT_NOTE"
	.sectionflags	@"SHF_NOTE_NV_CUINFO"
        /*0018*/ 	.short	0x0002
        /*001a*/ 	.short	0x0064
        /*001c*/ 	.short	0x0082
	.zero		2


//--------------------- .nv.info                  --------------------------
	.section	.nv.info,"",@"SHT_CUDA_INFO"
	.align	4


	//----- nvinfo : EIATTR_REGCOUNT
	.align		4
        /*0000*/ 	.byte	0x04, 0x2f
        /*0002*/ 	.short	(.L_1 - .L_0)
	.align		4
.L_0:
        /*0004*/ 	.word	index@(_Z13gaussian_blurPKhPhiiPKfi)
        /*0008*/ 	.word	0x00000020


	//----- nvinfo : EIATTR_FRAME_SIZE
	.align		4
.L_1:
        /*000c*/ 	.byte	0x04, 0x11
        /*000e*/ 	.short	(.L_3 - .L_2)
	.align		4
.L_2:
        /*0010*/ 	.word	index@(_Z13gaussian_blurPKhPhiiPKfi)
        /*0014*/ 	.word	0x00000000


	//----- nvinfo : EIATTR_REGCOUNT
	.align		4
.L_3:
        /*0018*/ 	.byte	0x04, 0x2f
        /*001a*/ 	.short	(.L_5 - .L_4)
	.align		4
.L_4:
        /*001c*/ 	.word	index@(_Z16separateChannelsPK6uchar4iiPhS2_S2_)
        /*0020*/ 	.word	0x00000012


	//----- nvinfo : EIATTR_FRAME_SIZE
	.align		4
.L_5:
        /*0024*/ 	.byte	0x04, 0x11
        /*0026*/ 	.short	(.L_7 - .L_6)
	.align		4
.L_6:
        /*0028*/ 	.word	index@(_Z16separateChannelsPK6uchar4iiPhS2_S2_)
        /*002c*/ 	.word	0x00000000


	//----- nvinfo : EIATTR_REGCOUNT
	.align		4
.L_7:
        /*0030*/ 	.byte	0x04, 0x2f
        /*0032*/ 	.short	(.L_9 - .L_8)
	.align		4
.L_8:
        /*0034*/ 	.word	index@(_Z17recombineChannelsPKhS0_S0_P6uchar4ii)
        /*0038*/ 	.word	0x00000010


	//----- nvinfo : EIATTR_FRAME_SIZE
	.align		4
.L_9:
        /*003c*/ 	.byte	0x04, 0x11
        /*003e*/ 	.short	(.L_11 - .L_10)
	.align		4
.L_10:
        /*0040*/ 	.word	index@(_Z17recombineChannelsPKhS0_S0_P6uchar4ii)
        /*0044*/ 	.word	0x00000000


	//----- nvinfo : EIATTR_MIN_STACK_SIZE
	.align		4
.L_11:
        /*0048*/ 	.byte	0x04, 0x12
        /*004a*/ 	.short	(.L_13 - .L_12)
	.align		4
.L_12:
        /*004c*/ 	.word	index@(_Z17recombineChannelsPKhS0_S0_P6uchar4ii)
        /*0050*/ 	.word	0x00000000


	//----- nvinfo : EIATTR_MIN_STACK_SIZE
	.align		4
.L_13:
        /*0054*/ 	.byte	0x04, 0x12
        /*0056*/ 	.short	(.L_15 - .L_14)
	.align		4
.L_14:
        /*0058*/ 	.word	index@(_Z16separateChannelsPK6uchar4iiPhS2_S2_)
        /*005c*/ 	.word	0x00000000


	//----- nvinfo : EIATTR_MIN_STACK_SIZE
	.align		4
.L_15:
        /*0060*/ 	.byte	0x04, 0x12
        /*0062*/ 	.short	(.L_17 - .L_16)
	.align		4
.L_16:
        /*0064*/ 	.word	index@(_Z13gaussian_blurPKhPhiiPKfi)
        /*0068*/ 	.word	0x00000000
.L_17:


//--------------------- .nv.compat                --------------------------
	.section	.nv.compat,"",@"SHT_CUDA_COMPAT_INFO"
	.align	4
        /*0000*/ 	.byte	0x02, 0x09, 0x00, 0x00, 0x02, 0x02, 0x01, 0x00, 0x02, 0x05, 0x05, 0x00, 0x03, 0x07, 0x01, 0x01
        /*0010*/ 	.byte	0x02, 0x03, 0x00, 0x00, 0x02, 0x06, 0x01, 0x00, 0x04, 0x0b, 0x08, 0x00, 0x09, 0x00, 0x00, 0x00
        /*0020*/ 	.byte	0x00, 0x00, 0x00, 0x00


//--------------------- .nv.info._Z17recombineChannelsPKhS0_S0_P6uchar4ii --------------------------
	.section	.nv.info._Z17recombineChannelsPKhS0_S0_P6uchar4ii,"",@"SHT_CUDA_INFO"
	.sectionflags	@""
	.align	4


	//----- nvinfo : EIATTR_CUDA_API_VERSION
	.align		4
        /*0000*/ 	.byte	0x04, 0x37
        /*0002*/ 	.short	(.L_19 - .L_18)
.L_18:
        /*0004*/ 	.word	0x00000082


	//----- nvinfo : EIATTR_KPARAM_INFO
	.align		4
.L_19:
        /*0008*/ 	.byte	0x04, 0x17
        /*000a*/ 	.short	(.L_21 - .L_20)
.L_20:
        /*000c*/ 	.word	0x00000000
        /*0010*/ 	.short	0x0005
        /*0012*/ 	.short	0x0024
        /*0014*/ 	.byte	0x00, 0xf0, 0x11, 0x00


	//----- nvinfo : EIATTR_KPARAM_INFO
	.align		4
.L_21:
        /*0018*/ 	.byte	0x04, 0x17
        /*001a*/ 	.short	(.L_23 - .L_22)
.L_22:
        /*001c*/ 	.word	0x00000000
        /*0020*/ 	.short	0x0004
        /*0022*/ 	.short	0x0020
        /*0024*/ 	.byte	0x00, 0xf0, 0x11, 0x00


	//----- nvinfo : EIATTR_KPARAM_INFO
	.align		4
.L_23:
        /*0028*/ 	.byte	0x04, 0x17
        /*002a*/ 	.short	(.L_25 - .L_24)
.L_24:
        /*002c*/ 	.word	0x00000000
        /*0030*/ 	.short	0x0003
        /*0032*/ 	.short	0x0018
        /*0034*/ 	.byte	0x00, 0xf5, 0x21, 0x00


	//----- nvinfo : EIATTR_KPARAM_INFO
	.align		4
.L_25:
        /*0038*/ 	.byte	0x04, 0x17
        /*003a*/ 	.short	(.L_27 - .L_26)
.L_26:
        /*003c*/ 	.word	0x00000000
        /*0040*/ 	.short	0x0002
        /*0042*/ 	.short	0x0010
        /*0044*/ 	.byte	0x00, 0xf5, 0x21, 0x00


	//----- nvinfo : EIATTR_KPARAM_INFO
	.align		4
.L_27:
        /*0048*/ 	.byte	0x04, 0x17
        /*004a*/ 	.short	(.L_29 - .L_28)
.L_28:
        /*004c*/ 	.word	0x00000000
        /*0050*/ 	.short	0x0001
        /*0052*/ 	.short	0x0008
        /*0054*/ 	.byte	0x00, 0xf5, 0x21, 0x00


	//----- nvinfo : EIATTR_KPARAM_INFO
	.align		4
.L_29:
        /*0058*/ 	.byte	0x04, 0x17
        /*005a*/ 	.short	(.L_31 - .L_30)
.L_30:
        /*005c*/ 	.word	0x00000000
        /*0060*/ 	.short	0x0000
        /*0062*/ 	.short	0x0000
        /*0064*/ 	.byte	0x00, 0xf5, 0x21, 0x00


	//----- nvinfo : EIATTR_SPARSE_MMA_MASK
	.align		4
.L_31:
        /*0068*/ 	.byte	0x03, 0x50
        /*006a*/ 	.short	0x0000


	//----- nvinfo : EIATTR_MAXREG_COUNT
	.align		4
        /*006c*/ 	.byte	0x03, 0x1b
        /*006e*/ 	.short	0x00ff


	//----- nvinfo : EIATTR_MERCURY_ISA_VERSION
	.align		4
        /*0070*/ 	.byte	0x03, 0x5f
        /*0072*/ 	.short	0x0101


	//----- nvinfo : EIATTR_VRC_CTA_INIT_COUNT
	.align		4
        /*0074*/ 	.byte	0x02, 0x4a
	.zero		1
	.zero		1


	//----- nvinfo : EIATTR_EXIT_INSTR_OFFSETS
	.align		4
        /*0078*/ 	.byte	0x04, 0x1c
        /*007a*/ 	.short	(.L_33 - .L_32)


	//   ....[0]....
.L_32:
        /*007c*/ 	.word	0x000000d0


	//   ....[1]....
        /*0080*/ 	.word	0x00000230


	//----- nvinfo : EIATTR_CBANK_PARAM_SIZE
	.align		4
.L_33:
        /*0084*/ 	.byte	0x03, 0x19
        /*0086*/ 	.short	0x0028


	//----- nvinfo : EIATTR_PARAM_CBANK
	.align		4
        /*0088*/ 	.byte	0x04, 0x0a
        /*008a*/ 	.short	(.L_35 - .L_34)
	.align		4
.L_34:
        /*008c*/ 	.word	index@(.nv.constant0._Z17recombineChannelsPKhS0_S0_P6uchar4ii)
        /*0090*/ 	.short	0x0380
        /*0092*/ 	.short	0x0028


	//----- nvinfo : EIATTR_SW_WAR
	.align		4
.L_35:
        /*0094*/ 	.byte	0x04, 0x36
        /*0096*/ 	.short	(.L_37 - .L_36)
.L_36:
        /*0098*/ 	.word	0x00000008
.L_37:


//--------------------- .nv.info._Z16separateChannelsPK6uchar4iiPhS2_S2_ --------------------------
	.section	.nv.info._Z16separateChannelsPK6uchar4iiPhS2_S2_,"",@"SHT_CUDA_INFO"
	.sectionflags	@""
	.align	4


	//----- nvinfo : EIATTR_CUDA_API_VERSION
	.align		4
        /*0000*/ 	.byte	0x04, 0x37
        /*0002*/ 	.short	(.L_39 - .L_38)
.L_38:
        /*0004*/ 	.word	0x00000082


	//----- nvinfo : EIATTR_KPARAM_INFO
	.align		4
.L_39:
        /*0008*/ 	.byte	0x04, 0x17
        /*000a*/ 	.short	(.L_41 - .L_40)
.L_40:
        /*000c*/ 	.word	0x00000000
        /*0010*/ 	.short	0x0005
        /*0012*/ 	.short	0x0020
        /*0014*/ 	.byte	0x00, 0xf5, 0x21, 0x00


	//----- nvinfo : EIATTR_KPARAM_INFO
	.align		4
.L_41:
        /*0018*/ 	.byte	0x04, 0x17
        /*001a*/ 	.short	(.L_43 - .L_42)
.L_42:
        /*001c*/ 	.word	0x00000000
        /*0020*/ 	.short	0x0004
        /*0022*/ 	.short	0x0018
        /*0024*/ 	.byte	0x00, 0xf5, 0x21, 0x00


	//----- nvinfo : EIATTR_KPARAM_INFO
	.align		4
.L_43:
        /*0028*/ 	.byte	0x04, 0x17
        /*002a*/ 	.short	(.L_45 - .L_44)
.L_44:
        /*002c*/ 	.word	0x00000000
        /*0030*/ 	.short	0x0003
        /*0032*/ 	.short	0x0010
        /*0034*/ 	.byte	0x00, 0xf5, 0x21, 0x00


	//----- nvinfo : EIATTR_KPARAM_INFO
	.align		4
.L_45:
        /*0038*/ 	.byte	0x04, 0x17
        /*003a*/ 	.short	(.L_47 - .L_46)
.L_46:
        /*003c*/ 	.word	0x00000000
        /*0040*/ 	.short	0x0002
        /*0042*/ 	.short	0x000c
        /*0044*/ 	.byte	0x00, 0xf0, 0x11, 0x00


	//----- nvinfo : EIATTR_KPARAM_INFO
	.align		4
.L_47:
        /*0048*/ 	.byte	0x04, 0x17
        /*004a*/ 	.short	(.L_49 - .L_48)
.L_48:
        /*004c*/ 	.word	0x00000000
        /*0050*/ 	.short	0x0001
        /*0052*/ 	.short	0x0008
        /*0054*/ 	.byte	0x00, 0xf0, 0x11, 0x00


	//----- nvinfo : EIATTR_KPARAM_INFO
	.align		4
.L_49:
        /*0058*/ 	.byte	0x04, 0x17
        /*005a*/ 	.short	(.L_51 - .L_50)
.L_50:
        /*005c*/ 	.word	0x00000000
        /*0060*/ 	.short	0x0000
        /*0062*/ 	.short	0x0000
        /*0064*/ 	.byte	0x00, 0xf5, 0x21, 0x00


	//----- nvinfo : EIATTR_SPARSE_MMA_MASK
	.align		4
.L_51:
        /*0068*/ 	.byte	0x03, 0x50
        /*006a*/ 	.short	0x0000


	//----- nvinfo : EIATTR_MAXREG_COUNT
	.align		4
        /*006c*/ 	.byte	0x03, 0x1b
        /*006e*/ 	.short	0x00ff


	//----- nvinfo : EIATTR_MERCURY_ISA_VERSION
	.align		4
        /*0070*/ 	.byte	0x03, 0x5f
        /*0072*/ 	.short	0x0101


	//----- nvinfo : EIATTR_VRC_CTA_INIT_COUNT
	.align		4
        /*0074*/ 	.byte	0x02, 0x4a
	.zero		1
	.zero		1


	//----- nvinfo : EIATTR_EXIT_INSTR_OFFSETS
	.align		4
        /*0078*/ 	.byte	0x04, 0x1c
        /*007a*/ 	.short	(.L_53 - .L_52)


	//   ....[0]....
.L_52:
        /*007c*/ 	.word	0x000000c0


	//   ....[1]....
        /*0080*/ 	.word	0x00000200


	//----- nvinfo : EIATTR_CBANK_PARAM_SIZE
	.align		4
.L_53:
        /*0084*/ 	.byte	0x03, 0x19
        /*0086*/ 	.short	0x0028


	//----- nvinfo : EIATTR_PARAM_CBANK
	.align		4
        /*0088*/ 	.byte	0x04, 0x0a
        /*008a*/ 	.short	(.L_55 - .L_54)
	.align		4
.L_54:
        /*008c*/ 	.word	index@(.nv.constant0._Z16separateChannelsPK6uchar4iiPhS2_S2_)
        /*0090*/ 	.short	0x0380
        /*0092*/ 	.short	0x0028


	//----- nvinfo : EIATTR_SW_WAR
	.align		4
.L_55:
        /*0094*/ 	.byte	0x04, 0x36
        /*0096*/ 	.short	(.L_57 - .L_56)
.L_56:
        /*0098*/ 	.word	0x00000008
.L_57:


//--------------------- .nv.info._Z13gaussian_blurPKhPhiiPKfi --------------------------
	.section	.nv.info._Z13gaussian_blurPKhPhiiPKfi,"",@"SHT_CUDA_INFO"
	.sectionflags	@""
	.align	4


	//----- nvinfo : EIATTR_CUDA_API_VERSION
	.align		4
        /*0000*/ 	.byte	0x04, 0x37
        /*0002*/ 	.short	(.L_59 - .L_58)
.L_58:
        /*0004*/ 	.word	0x00000082


	//----- nvinfo : EIATTR_KPARAM_INFO
	.align		4
.L_59:
        /*0008*/ 	.byte	0x04, 0x17
        /*000a*/ 	.short	(.L_61 - .L_60)
.L_60:
        /*000c*/ 	.word	0x00000000
        /*0010*/ 	.short	0x0005
        /*0012*/ 	.short	0x0020
        /*0014*/ 	.byte	0x00, 0xf0, 0x11, 0x00


	//----- nvinfo : EIATTR_KPARAM_INFO
	.align		4
.L_61:
        /*0018*/ 	.byte	0x04, 0x17
        /*001a*/ 	.short	(.L_63 - .L_62)
.L_62:
        /*001c*/ 	.word	0x00000000
        /*0020*/ 	.short	0x0004
        /*0022*/ 	.short	0x0018
        /*0024*/ 	.byte	0x00, 0xf5, 0x21, 0x00


	//----- nvinfo : EIATTR_KPARAM_INFO
	.align		4
.L_63:
        /*0028*/ 	.byte	0x04, 0x17
        /*002a*/ 	.short	(.L_65 - .L_64)
.L_64:
        /*002c*/ 	.word	0x00000000
        /*0030*/ 	.short	0x0003
        /*0032*/ 	.short	0x0014
        /*0034*/ 	.byte	0x00, 0xf0, 0x11, 0x00


	//----- nvinfo : EIATTR_KPARAM_INFO
	.align		4
.L_65:
        /*0038*/ 	.byte	0x04, 0x17
        /*003a*/ 	.short	(.L_67 - .L_66)
.L_66:
        /*003c*/ 	.word	0x00000000
        /*0040*/ 	.short	0x0002
        /*0042*/ 	.short	0x0010
        /*0044*/ 	.byte	0x00, 0xf0, 0x11, 0x00


	//----- nvinfo : EIATTR_KPARAM_INFO
	.align		4
.L_67:
        /*0048*/ 	.byte	0x04, 0x17
        /*004a*/ 	.short	(.L_69 - .L_68)
.L_68:
        /*004c*/ 	.word	0x00000000
        /*0050*/ 	.short	0x0001
        /*0052*/ 	.short	0x0008
        /*0054*/ 	.byte	0x00, 0xf5, 0x21, 0x00


	//----- nvinfo : EIATTR_KPARAM_INFO
	.align		4
.L_69:
        /*0058*/ 	.byte	0x04, 0x17
        /*005a*/ 	.short	(.L_71 - .L_70)
.L_70:
        /*005c*/ 	.word	0x00000000
        /*0060*/ 	.short	0x0000
        /*0062*/ 	.short	0x0000
        /*0064*/ 	.byte	0x00, 0xf5, 0x21, 0x00


	//----- nvinfo : EIATTR_SPARSE_MMA_MASK
	.align		4
.L_71:
        /*0068*/ 	.byte	0x03, 0x50
        /*006a*/ 	.short	0x0000


	//----- nvinfo : EIATTR_MAXREG_COUNT
	.align		4
        /*006c*/ 	.byte	0x03, 0x1b
        /*006e*/ 	.short	0x00ff


	//----- nvinfo : EIATTR_MERCURY_ISA_VERSION
	.align		4
        /*0070*/ 	.byte	0x03, 0x5f
        /*0072*/ 	.short	0x0101


	//----- nvinfo : EIATTR_VRC_CTA_INIT_COUNT
	.align		4
        /*0074*/ 	.byte	0x02, 0x4a
	.zero		1
	.zero		1


	//----- nvinfo : EIATTR_EXIT_INSTR_OFFSETS
	.align		4
        /*0078*/ 	.byte	0x04, 0x1c
        /*007a*/ 	.short	(.L_73 - .L_72)


	//   ....[0]....
.L_72:
        /*007c*/ 	.word	0x000000c0


	//   ....[1]....
        /*0080*/ 	.word	0x00000ff0


	//----- nvinfo : EIATTR_CBANK_PARAM_SIZE
	.align		4
.L_73:
        /*0084*/ 	.byte	0x03, 0x19
        /*0086*/ 	.short	0x0024


	//----- nvinfo : EIATTR_PARAM_CBANK
	.align		4
        /*0088*/ 	.byte	0x04, 0x0a
        /*008a*/ 	.short	(.L_75 - .L_74)
	.align		4
.L_74:
        /*008c*/ 	.word	index@(.nv.constant0._Z13gaussian_blurPKhPhiiPKfi)
        /*0090*/ 	.short	0x0380
        /*0092*/ 	.short	0x0024


	//----- nvinfo : EIATTR_SW_WAR
	.align		4
.L_75:
        /*0094*/ 	.byte	0x04, 0x36
        /*0096*/ 	.short	(.L_77 - .L_76)
.L_76:
        /*0098*/ 	.word	0x00000008
.L_77:


//--------------------- .nv.callgraph             --------------------------
	.section	.nv.callgraph,"",@"SHT_CUDA_CALLGRAPH"
	.align	4
	.sectionentsize	8
	.align		4
        /*0000*/ 	.word	0x00000000
	.align		4
        /*0004*/ 	.word	0xffffffff
	.align		4
        /*0008*/ 	.word	0x00000000
	.align		4
        /*000c*/ 	.word	0xfffffffe
	.align		4
        /*0010*/ 	.word	0x00000000
	.align		4
        /*0014*/ 	.word	0xfffffffd
	.align		4
        /*0018*/ 	.word	0x00000000
	.align		4
        /*001c*/ 	.word	0xfffffffc


//--------------------- .text._Z17recombineChannelsPKhS0_S0_P6uchar4ii --------------------------
	.section	.text._Z17recombineChannelsPKhS0_S0_P6uchar4ii,"ax",@progbits
	.align	128
        .global         _Z17recombineChannelsPKhS0_S0_P6uchar4ii
        .type           _Z17recombineChannelsPKhS0_S0_P6uchar4ii,@function
        .size           _Z17recombineChannelsPKhS0_S0_P6uchar4ii,(.L_x_10 - _Z17recombineChannelsPKhS0_S0_P6uchar4ii)
        .other          _Z17recombineChannelsPKhS0_S0_P6uchar4ii,@"STO_CUDA_ENTRY STV_DEFAULT"
_Z17recombineChannelsPKhS0_S0_P6uchar4ii:
.text._Z17recombineChannelsPKhS0_S0_P6uchar4ii:
[----:B------:R-:W-:Y:S01]  /*0000*/  LDC R1, c[0x0][0x37c] ;  /* 0x0000df00ff017b82 */ /* 0x000fe20000000800 */
[----:B------:R-:W0:Y:S07]  /*0010*/  S2R R2, SR_TID.Y ;  /* 0x0000000000027919 */ /* 0x000e2e0000002200 */
[----:B------:R-:W1:Y:S01]  /*0020*/  LDC R0, c[0x0][0x360] ;  /* 0x0000d800ff007b82 */ /* 0x000e620000000800 */
[----:B------:R-:W2:Y:S01]  /*0030*/  LDCU.64 UR6, c[0x0][0x3a0] ;  /* 0x00007400ff0677ac */ /* 0x000ea20008000a00 */
[----:B------:R-:W1:Y:S06]  /*0040*/  S2R R5, SR_TID.X ;  /* 0x0000000000057919 */ /* 0x000e6c0000002100 */
[----:B------:R-:W0:Y:S08]  /*0050*/  S2UR UR5, SR_CTAID.Y ;  /* 0x00000000000579c3 */ /* 0x000e300000002600 */
[----:B------:R-:W0:Y:S08]  /*0060*/  LDC R3, c[0x0][0x364] ;  /* 0x0000d900ff037b82 */ /* 0x000e300000000800 */
[----:B------:R-:W1:Y:S01]  /*0070*/  S2UR UR4, SR_CTAID.X ;  /* 0x00000000000479c3 */ /* 0x000e620000002500 */
[----:B0-----:R-:W-:-:S05]  /*0080*/  IMAD R3, R3, UR5, R2 ;  /* 0x0000000503037c24 */ /* 0x001fca000f8e0202 */
[----:B--2---:R-:W-:Y:S01]  /*0090*/  ISETP.GE.AND P0, PT, R3, UR6, PT ;  /* 0x0000000603007c0c */ /* 0x004fe2000bf06270 */
[----:B-1----:R-:W-:-:S04]  /*00a0*/  IMAD R0, R0, UR4, R5 ;  /* 0x0000000400007c24 */ /* 0x002fc8000f8e0205 */
[----:B------:R-:W-:Y:S01]  /*00b0*/  IMAD R11, R3, UR7, R0 ;  /* 0x00000007030b7c24 */ /* 0x000fe2000f8e0200 */
[----:B------:R-:W-:-:S13]  /*00c0*/  ISETP.GE.OR P0, PT, R0, UR7, P0 ;  /* 0x0000000700007c0c */ /* 0x000fda0008706670 */
[----:B------:R-:W-:Y:S05]  /*00d0*/  @P0 EXIT ;  /* 0x000000000000094d */ /* 0x000fea0003800000 */
[----:B------:R-:W0:Y:S01]  /*00e0*/  LDCU.128 UR8, c[0x0][0x380] ;  /* 0x00007000ff0877ac */ /* 0x000e220008000c00 */
[----:B------:R-:W-:Y:S01]  /*00f0*/  SHF.R.S32.HI R0, RZ, 0x1f, R11 ;  /* 0x0000001fff007819 */ /* 0x000fe2000001140b */
[----:B------:R-:W1:Y:S01]  /*0100*/  LDC.64 R2, c[0x0][0x398] ;  /* 0x0000e600ff027b82 */ /* 0x000e620000000a00 */
[----:B------:R-:W2:Y:S01]  /*0110*/  LDCU.64 UR6, c[0x0][0x390] ;  /* 0x00007200ff0677ac */ /* 0x000ea20008000a00 */
[----:B------:R-:W3:Y:S01]  /*0120*/  LDCU.64 UR4, c[0x0][0x358] ;  /* 0x00006b00ff0477ac */ /* 0x000ee20008000a00 */
[C---:B0-----:R-:W-:Y:S02]  /*0130*/  IADD3 R6, P0, PT, R11.reuse, UR8, RZ ;  /* 0x000000080b067c10 */ /* 0x041fe4000ff1e0ff */
[C---:B------:R-:W-:Y:S02]  /*0140*/  IADD3 R4, P1, PT, R11.reuse, UR10, RZ ;  /* 0x0000000a0b047c10 */ /* 0x040fe4000ff3e0ff */
[----:B--2---:R-:W-:Y:S02]  /*0150*/  IADD3 R8, P2, PT, R11, UR6, RZ ;  /* 0x000000060b087c10 */ /* 0x004fe4000ff5e0ff */
[----:B------:R-:W-:-:S02]  /*0160*/  IADD3.X R7, PT, PT, R0, UR9, RZ, P0, !PT ;  /* 0x0000000900077c10 */ /* 0x000fc400087fe4ff */
[C---:B------:R-:W-:Y:S02]  /*0170*/  IADD3.X R5, PT, PT, R0.reuse, UR11, RZ, P1, !PT ;  /* 0x0000000b00057c10 */ /* 0x040fe40008ffe4ff */
[----:B------:R-:W-:Y:S02]  /*0180*/  IADD3.X R9, PT, PT, R0, UR7, RZ, P2, !PT ;  /* 0x0000000700097c10 */ /* 0x000fe400097fe4ff */
[----:B---3--:R-:W2:Y:S04]  /*0190*/  LDG.E.U8 R7, desc[UR4][R6.64] ;  /* 0x0000000406077981 */ /* 0x008ea8000c1e1100 */
[----:B------:R-:W2:Y:S04]  /*01a0*/  LDG.E.U8 R4, desc[UR4][R4.64] ;  /* 0x0000000404047981 */ /* 0x000ea8000c1e1100 */
[----:B------:R-:W3:Y:S01]  /*01b0*/  LDG.E.U8 R8, desc[UR4][R8.64] ;  /* 0x0000000408087981 */ /* 0x000ee2000c1e1100 */
[----:B------:R-:W-:Y:S01]  /*01c0*/  UMOV UR6, 0x3340 ;  /* 0x0000334000067882 */ /* 0x000fe20000000000 */
[----:B-1----:R-:W-:-:S04]  /*01d0*/  IMAD.WIDE R2, R11, 0x4, R2 ;  /* 0x000000040b027825 */ /* 0x002fc800078e0202 */
[----:B------:R-:W-:Y:S01]  /*01e0*/  IMAD.U32 R13, RZ, RZ, UR6 ;  /* 0x00000006ff0d7e24 */ /* 0x000fe2000f8e00ff */
[----:B--2---:R-:W-:-:S04]  /*01f0*/  PRMT R0, R7, 0x3340, R4 ;  /* 0x0000334007007816 */ /* 0x004fc80000000004 */
[----:B---3--:R-:W-:-:S04]  /*0200*/  PRMT R13, R8, R13, 0xffff ;  /* 0x0000ffff080d7416 */ /* 0x008fc8000000000d */
[----:B------:R-:W-:-:S05]  /*0210*/  PRMT R13, R0, 0x5410, R13 ;  /* 0x00005410000d7816 */ /* 0x000fca000000000d */
[----:B------:R-:W-:Y:S01]  /*0220*/  STG.E desc[UR4][R2.64], R13 ;  /* 0x0000000d02007986 */ /* 0x000fe2000c101904 */
[----:B------:R-:W-:Y:S05]  /*0230*/  EXIT ;  /* 0x000000000000794d */ /* 0x000fea0003800000 */
.L_x_0:
[----:B------:R-:W-:-:S00]  /*0240*/  BRA `(.L_x_0) ;  /* 0xfffffffc00fc7947 */ /* 0x000fc0000383ffff */
[----:B------:R-:W-:-:S00]  /*0250*/  NOP ;  /* 0x0000000000007918 */ /* 0x000fc00000000000 */
        /* <DEDUP_REMOVED lines=10> */
.L_x_10:


//--------------------- .text._Z16separateChannelsPK6uchar4iiPhS2_S2_ --------------------------
	.section	.text._Z16separateChannelsPK6uchar4iiPhS2_S2_,"ax",@progbits
	.align	128
        .global         _Z16separateChannelsPK6uchar4iiPhS2_S2_
        .type           _Z16separateChannelsPK6uchar4iiPhS2_S2_,@function
        .size           _Z16separateChannelsPK6uchar4iiPhS2_S2_,(.L_x_11 - _Z16separateChannelsPK6uchar4iiPhS2_S2_)
        .other          _Z16separateChannelsPK6uchar4iiPhS2_S2_,@"STO_CUDA_ENTRY STV_DEFAULT"
_Z16separateChannelsPK6uchar4iiPhS2_S2_:
.text._Z16separateChannelsPK6uchar4iiPhS2_S2_:
        /* <DEDUP_REMOVED lines=10> */
[----:B-1----:R-:W-:-:S05]  /*00a0*/  IMAD R0, R0, UR4, R3 ;  /* 0x0000000400007c24 */ /* 0x002fca000f8e0203 */
[----:B------:R-:W-:-:S13]  /*00b0*/  ISETP.GE.OR P0, PT, R0, UR7, P0 ;  /* 0x0000000700007c0c */ /* 0x000fda0008706670 */
[----:B------:R-:W-:Y:S05]  /*00c0*/  @P0 EXIT ;  /* 0x000000000000094d */ /* 0x000fea0003800000 */
[----:B------:R-:W0:Y:S01]  /*00d0*/  LDC.64 R2, c[0x0][0x380] ;  /* 0x0000e000ff027b82 */ /* 0x000e220000000a00 */
[----:B------:R-:W1:Y:S01]  /*00e0*/  LDCU.64 UR4, c[0x0][0x358] ;  /* 0x00006b00ff0477ac */ /* 0x000e620008000a00 */
[----:B------:R-:W-:Y:S01]  /*00f0*/  IMAD R9, R5, UR7, R0 ;  /* 0x0000000705097c24 */ /* 0x000fe2000f8e0200 */
[----:B------:R-:W2:Y:S03]  /*0100*/  LDCU.128 UR8, c[0x0][0x390] ;  /* 0x00007200ff0877ac */ /* 0x000ea60008000c00 */
[----:B0-----:R-:W-:-:S05]  /*0110*/  IMAD.WIDE R2, R9, 0x4, R2 ;  /* 0x0000000409027825 */ /* 0x001fca00078e0202 */
[----:B-1----:R-:W3:Y:S01]  /*0120*/  LDG.E.U8 R11, desc[UR4][R2.64] ;  /* 0x00000004020b7981 */ /* 0x002ee2000c1e1100 */
[----:B--2---:R-:W-:Y:S02]  /*0130*/  IADD3 R4, P0, PT, R9, UR8, RZ ;  /* 0x0000000809047c10 */ /* 0x004fe4000ff1e0ff */
[----:B------:R-:W-:-:S04]  /*0140*/  SHF.R.S32.HI R0, RZ, 0x1f, R9 ;  /* 0x0000001fff007819 */ /* 0x000fc80000011409 */
[----:B------:R-:W-:Y:S01]  /*0150*/  IADD3.X R5, PT, PT, R0, UR9, RZ, P0, !PT ;  /* 0x0000000900057c10 */ /* 0x000fe200087fe4ff */
[----:B------:R-:W0:Y:S04]  /*0160*/  LDCU.64 UR8, c[0x0][0x3a0] ;  /* 0x00007400ff0877ac */ /* 0x000e280008000a00 */
[----:B---3--:R-:W-:Y:S04]  /*0170*/  STG.E.U8 desc[UR4][R4.64], R11 ;  /* 0x0000000b04007986 */ /* 0x008fe8000c101104 */
[----:B------:R-:W2:Y:S01]  /*0180*/  LDG.E.U8 R13, desc[UR4][R2.64+0x1] ;  /* 0x00000104020d7981 */ /* 0x000ea2000c1e1100 */
[----:B------:R-:W-:-:S04]  /*0190*/  IADD3 R6, P0, PT, R9, UR10, RZ ;  /* 0x0000000a09067c10 */ /* 0x000fc8000ff1e0ff */
[----:B------:R-:W-:Y:S02]  /*01a0*/  IADD3.X R7, PT, PT, R0, UR11, RZ, P0, !PT ;  /* 0x0000000b00077c10 */ /* 0x000fe400087fe4ff */
[----:B0-----:R-:W-:-:S03]  /*01b0*/  IADD3 R8, P0, PT, R9, UR8, RZ ;  /* 0x0000000809087c10 */ /* 0x001fc6000ff1e0ff */
[----:B--2---:R-:W-:Y:S04]  /*01c0*/  STG.E.U8 desc[UR4][R6.64], R13 ;  /* 0x0000000d06007986 */ /* 0x004fe8000c101104 */
[----:B------:R-:W2:Y:S01]  /*01d0*/  LDG.E.U8 R15, desc[UR4][R2.64+0x2] ;  /* 0x00000204020f7981 */ /* 0x000ea2000c1e1100 */
[----:B------:R-:W-:-:S05]  /*01e0*/  IADD3.X R9, PT, PT, R0, UR9, RZ, P0, !PT ;  /* 0x0000000900097c10 */ /* 0x000fca00087fe4ff */
[----:B--2---:R-:W-:Y:S01]  /*01f0*/  STG.E.U8 desc[UR4][R8.64], R15 ;  /* 0x0000000f08007986 */ /* 0x004fe2000c101104 */
[----:B------:R-:W-:Y:S05]  /*0200*/  EXIT ;  /* 0x000000000000794d */ /* 0x000fea0003800000 */
.L_x_1:
        /* <DEDUP_REMOVED lines=15> */
.L_x_11:


//--------------------- .text._Z13gaussian_blurPKhPhiiPKfi --------------------------
	.section	.text._Z13gaussian_blurPKhPhiiPKfi,"ax",@progbits
	.align	128
        .global         _Z13gaussian_blurPKhPhiiPKfi
        .type           _Z13gaussian_blurPKhPhiiPKfi,@function
        .size           _Z13gaussian_blurPKhPhiiPKfi,(.L_x_12 - _Z13gaussian_blurPKhPhiiPKfi)
        .other          _Z13gaussian_blurPKhPhiiPKfi,@"STO_CUDA_ENTRY STV_DEFAULT"
_Z13gaussian_blurPKhPhiiPKfi:
.text._Z13gaussian_blurPKhPhiiPKfi:
        /* <DEDUP_REMOVED lines=13> */
[----:B------:R-:W0:Y:S01]  /*00d0*/  LDCU UR4, c[0x0][0x3a0] ;  /* 0x00007400ff0477ac */ /* 0x000e220008000800 */
[----:B------:R-:W-:Y:S01]  /*00e0*/  IMAD.MOV.U32 R26, RZ, RZ, RZ ;  /* 0x000000ffff1a7224 */ /* 0x000fe200078e00ff */
[----:B------:R-:W1:Y:S01]  /*00f0*/  LDCU.64 UR8, c[0x0][0x358] ;  /* 0x00006b00ff0877ac */ /* 0x000e620008000a00 */
[----:B0-----:R-:W-:-:S09]  /*0100*/  UISETP.GE.AND UP0, UPT, UR4, 0x1, UPT ;  /* 0x000000010400788c */ /* 0x001fd2000bf06270 */
[----:B-1----:R-:W-:Y:S05]  /*0110*/  BRA.U !UP0, `(.L_x_2) ;  /* 0x0000000d08987547 */ /* 0x002fea000b800000 */
[----:B------:R-:W-:Y:S01]  /*0120*/  USHF.R.U32.HI UR5, URZ, 0x1, UR4 ;  /* 0x00000001ff057899 */ /* 0x000fe20008011604 */
[----:B------:R-:W-:Y:S01]  /*0130*/  IMAD.MOV.U32 R26, RZ, RZ, RZ ;  /* 0x000000ffff1a7224 */ /* 0x000fe200078e00ff */
[----:B------:R-:W-:Y:S01]  /*0140*/  UIADD3 UR6, UPT, UPT, UR11, -0x1, URZ ;  /* 0xffffffff0b067890 */ /* 0x000fe2000fffe0ff */
[----:B------:R-:W-:Y:S01]  /*0150*/  IMAD.MOV.U32 R4, RZ, RZ, RZ ;  /* 0x000000ffff047224 */ /* 0x000fe200078e00ff */
[----:B------:R-:W-:Y:S02]  /*0160*/  UIADD3 UR7, UPT, UPT, UR10, -0x1, URZ ;  /* 0xffffffff0a077890 */ /* 0x000fe4000fffe0ff */
[----:B------:R-:W-:Y:S01]  /*0170*/  VIADD R5, R3, -UR5 ;  /* 0x8000000503057c36 */ /* 0x000fe20008000000 */
[----:B------:R-:W-:Y:S01]  /*0180*/  ULOP3.LUT UR4, UR4, 0x7ffffff8, URZ, 0xc0, !UPT ;  /* 0x7ffffff804047892 */ /* 0x000fe2000f8ec0ff */
[----:B------:R-:W-:-:S11]  /*0190*/  VIADD R6, R0, -UR5 ;  /* 0x8000000500067c36 */ /* 0x000fd60008000000 */
.L_x_8:
[----:B------:R-:W0:Y:S01]  /*01a0*/  LDC R7, c[0x0][0x3a0] ;  /* 0x0000e800ff077b82 */ /* 0x000e220000000800 */
[----:B------:R-:W-:Y:S02]  /*01b0*/  IMAD.MOV.U32 R23, RZ, RZ, RZ ;  /* 0x000000ffff177224 */ /* 0x000fe400078e00ff */
[----:B0-----:R-:W-:-:S05]  /*01c0*/  VIADD R2, R7, 0xffffffff ;  /* 0xffffffff07027836 */ /* 0x001fca0000000000 */
[----:B------:R-:W-:-:S13]  /*01d0*/  ISETP.GE.U32.AND P0, PT, R2, 0x7, PT ;  /* 0x000000070200780c */ /* 0x000fda0003f06070 */
[----:B------:R-:W-:Y:S05]  /*01e0*/  @!P0 BRA `(.L_x_3) ;  /* 0x0000000400b48947 */ /* 0x000fea0003800000 */
[----:B------:R-:W0:Y:S01]  /*01f0*/  LDC.64 R16, c[0x0][0x398] ;  /* 0x0000e600ff107b82 */ /* 0x000e220000000a00 */
[----:B------:R-:W-:Y:S01]  /*0200*/  VIADD R15, R6, 0x3 ;  /* 0x00000003060f7836 */ /* 0x000fe20000000000 */
[----:B------:R-:W1:Y:S01]  /*0210*/  LDCU UR14, c[0x0][0x394] ;  /* 0x00007280ff0e77ac */ /* 0x000e620008000800 */
[----:B------:R-:W-:Y:S02]  /*0220*/  IMAD.IADD R10, R4, 0x1, R7 ;  /* 0x00000001040a7824 */ /* 0x000fe400078e0207 */
[C-C-:B------:R-:W-:Y:S01]  /*0230*/  IMAD R2, R7.reuse, 0x2, R4.reuse ;  /* 0x0000000207027824 */ /* 0x140fe200078e0204 */
[----:B------:R-:W2:Y:S01]  /*0240*/  LDCU.64 UR12, c[0x0][0x380] ;  /* 0x00007000ff0c77ac */ /* 0x000ea20008000a00 */
[C-C-:B------:R-:W-:Y:S02]  /*0250*/  IMAD R12, R7.reuse, 0x3, R4.reuse ;  /* 0x00000003070c7824 */ /* 0x140fe400078e0204 */
[C-C-:B------:R-:W-:Y:S01]  /*0260*/  IMAD R14, R7.reuse, 0x4, R4.reuse ;  /* 0x00000004070e7824 */ /* 0x140fe200078e0204 */
[----:B------:R-:W-:Y:S01]  /*0270*/  UIADD3 UR5, UPT, UPT, -UR4, URZ, URZ ;  /* 0x000000ff04057290 */ /* 0x000fe2000fffe1ff */
[----:B------:R-:W-:-:S02]  /*0280*/  IMAD R9, R7, 0x5, R4 ;  /* 0x0000000507097824 */ /* 0x000fc400078e0204 */
[C-C-:B------:R-:W-:Y:S02]  /*0290*/  IMAD R11, R7.reuse, 0x6, R4.reuse ;  /* 0x00000006070b7824 */ /* 0x140fe400078e0204 */
[--C-:B------:R-:W-:Y:S02]  /*02a0*/  IMAD R8, R7, 0x7, R4.reuse ;  /* 0x0000000707087824 */ /* 0x100fe400078e0204 */
[----:B------:R-:W-:-:S07]  /*02b0*/  IMAD.MOV.U32 R13, RZ, RZ, R4 ;  /* 0x000000ffff0d7224 */ /* 0x000fce00078e0004 */
.L_x_4:
[----:B------:R-:W-:Y:S01]  /*02c0*/  VIADDMNMX R27, R5, R4, RZ, !PT ;  /* 0x00000004051b7246 */ /* 0x000fe200078001ff */
[----:B0-----:R-:W-:Y:S01]  /*02d0*/  IMAD.WIDE.U32 R22, R13, 0x4, R16 ;  /* 0x000000040d167825 */ /* 0x001fe200078e0010 */
[----:B------:R-:W-:Y:S02]  /*02e0*/  VIADDMNMX R18, R15, 0xfffffffd, RZ, !PT ;  /* 0xfffffffd0f127846 */ /* 0x000fe400078001ff */
[----:B------:R-:W-:Y:S02]  /*02f0*/  VIMNMX R27, PT, PT, R27, UR6, PT ;  /* 0x000000061b1b7c48 */ /* 0x000fe4000bfe0100 */
[----:B------:R-:W-:Y:S01]  /*0300*/  VIMNMX R18, PT, PT, R18, UR7, PT ;  /* 0x0000000712127c48 */ /* 0x000fe2000bfe0100 */
[----:B------:R0:W3:Y:S04]  /*0310*/  LDG.E R23, desc[UR8][R22.64] ;  /* 0x0000000816177981 */ /* 0x0000e8000c1e1900 */
[----:B-1----:R-:W-:-:S05]  /*0320*/  IMAD R18, R18, UR14, R27 ;  /* 0x0000000e12127c24 */ /* 0x002fca000f8e021b */
[----:B--2---:R-:W-:-:S04]  /*0330*/  IADD3 R20, P0, PT, R18, UR12, RZ ;  /* 0x0000000c12147c10 */ /* 0x004fc8000ff1e0ff */
[----:B------:R-:W-:-:S05]  /*0340*/  LEA.HI.X.SX32 R21, R18, UR13, 0x1, P0 ;  /* 0x0000000d12157c11 */ /* 0x000fca00080f0eff */
[----:B------:R-:W2:Y:S01]  /*0350*/  LDG.E.U8 R20, desc[UR8][R20.64] ;  /* 0x0000000814147981 */ /* 0x000ea2000c1e1100 */
[----:B------:R-:W-:-:S04]  /*0360*/  VIADDMNMX R18, R15, 0xfffffffe, RZ, !PT ;  /* 0xfffffffe0f127846 */ /* 0x000fc800078001ff */
[----:B------:R-:W-:-:S05]  /*0370*/  VIMNMX R18, PT, PT, R18, UR7, PT ;  /* 0x0000000712127c48 */ /* 0x000fca000bfe0100 */
[----:B------:R-:W-:-:S05]  /*0380*/  IMAD R18, R18, UR14, R27 ;  /* 0x0000000e12127c24 */ /* 0x000fca000f8e021b */
[----:B------:R-:W-:-:S04]  /*0390*/  IADD3 R24, P0, PT, R18, UR12, RZ ;  /* 0x0000000c12187c10 */ /* 0x000fc8000ff1e0ff */
[----:B------:R-:W-:Y:S01]  /*03a0*/  LEA.HI.X.SX32 R25, R18, UR13, 0x1, P0 ;  /* 0x0000000d12197c11 */ /* 0x000fe200080f0eff */
[----:B------:R-:W-:-:S04]  /*03b0*/  IMAD.WIDE.U32 R18, R10, 0x4, R16 ;  /* 0x000000040a127825 */ /* 0x000fc800078e0010 */
[----:B------:R-:W4:Y:S04]  /*03c0*/  LDG.E.U8 R28, desc[UR8][R24.64] ;  /* 0x00000008181c7981 */ /* 0x000f28000c1e1100 */
[----:B------:R1:W5:Y:S01]  /*03d0*/  LDG.E R29, desc[UR8][R18.64] ;  /* 0x00000008121d7981 */ /* 0x000362000c1e1900 */
[----:B0-----:R-:W-:Y:S02]  /*03e0*/  VIMNMX R22, PT, PT, RZ, R15, !PT ;  /* 0x0000000fff167248 */ /* 0x001fe40007fe0100 */
[----:B-1----:R-:W-:-:S04]  /*03f0*/  VIADDMNMX R18, R15, 0xffffffff, RZ, !PT ;  /* 0xffffffff0f127846 */ /* 0x002fc800078001ff */
[----:B------:R-:W-:Y:S02]  /*0400*/  VIMNMX R21, PT, PT, R18, UR7, PT ;  /* 0x0000000712157c48 */ /* 0x000fe4000bfe0100 */
[----:B------:R-:W-:-:S03]  /*0410*/  VIMNMX R22, PT, PT, R22, UR7, PT ;  /* 0x0000000716167c48 */ /* 0x000fc6000bfe0100 */
[--C-:B------:R-:W-:Y:S02]  /*0420*/  IMAD R21, R21, UR14, R27.reuse ;  /* 0x0000000e15157c24 */ /* 0x100fe4000f8e021b */
[----:B------:R-:W-:Y:S02]  /*0430*/  IMAD R22, R22, UR14, R27 ;  /* 0x0000000e16167c24 */ /* 0x000fe4000f8e021b */
[----:B------:R-:W-:Y:S01]  /*0440*/  IMAD.WIDE.U32 R24, R12, 0x4, R16 ;  /* 0x000000040c187825 */ /* 0x000fe200078e0010 */
[----:B--2---:R-:W-:-:S05]  /*0450*/  I2FP.F32.U32 R20, R20 ;  /* 0x0000001400147245 */ /* 0x004fca0000201000 */
[----:B---3--:R-:W-:Y:S01]  /*0460*/  FFMA R26, R23, R20, R26 ;  /* 0x00000014171a7223 */ /* 0x008fe2000000001a */
[----:B------:R-:W-:-:S04]  /*0470*/  IADD3 R20, P0, PT, R21, UR12, RZ ;  /* 0x0000000c15147c10 */ /* 0x000fc8000ff1e0ff */
[----:B------:R-:W-:Y:S02]  /*0480*/  LEA.HI.X.SX32 R21, R21, UR13, 0x1, P0 ;  /* 0x0000000d15157c11 */ /* 0x000fe400080f0eff */
[----:B------:R-:W-:-:S03]  /*0490*/  IADD3 R18, P0, PT, R22, UR12, RZ ;  /* 0x0000000c16127c10 */ /* 0x000fc6000ff1e0ff */
[----:B------:R0:W2:Y:S01]  /*04a0*/  LDG.E.U8 R20, desc[UR8][R20.64] ;  /* 0x0000000814147981 */ /* 0x0000a2000c1e1100 */
[----:B------:R-:W-:Y:S01]  /*04b0*/  LEA.HI.X.SX32 R19, R22, UR13, 0x1, P0 ;  /* 0x0000000d16137c11 */ /* 0x000fe200080f0eff */
[----:B------:R-:W-:-:S04]  /*04c0*/  IMAD.WIDE.U32 R22, R2, 0x4, R16 ;  /* 0x0000000402167825 */ /* 0x000fc800078e0010 */
[----:B------:R-:W3:Y:S01]  /*04d0*/  LDG.E.U8 R18, desc[UR8][R18.64] ;  /* 0x0000000812127981 */ /* 0x000ee2000c1e1100 */
[----:B0-----:R-:W-:-:S03]  /*04e0*/  VIADDMNMX R21, R15, 0x1, RZ, !PT ;  /* 0x000000010f157846 */ /* 0x001fc600078001ff */
[----:B------:R-:W3:Y:S04]  /*04f0*/  LDG.E R22, desc[UR8][R22.64] ;  /* 0x0000000816167981 */ /* 0x000ee8000c1e1900 */
[----:B------:R0:W3:Y:S01]  /*0500*/  LDG.E R19, desc[UR8][R24.64] ;  /* 0x0000000818137981 */ /* 0x0000e2000c1e1900 */
[----:B----4-:R-:W-:Y:S02]  /*0510*/  I2FP.F32.U32 R28, R28 ;  /* 0x0000001c001c7245 */ /* 0x010fe40000201000 */
[----:B0-----:R-:W-:-:S03]  /*0520*/  VIMNMX R24, PT, PT, R21, UR7, PT ;  /* 0x0000000715187c48 */ /* 0x001fc6000bfe0100 */
[----:B-----5:R-:W-:Y:S02]  /*0530*/  FFMA R21, R29, R28, R26 ;  /* 0x0000001c1d157223 */ /* 0x020fe4000000001a */
[----:B------:R-:W-:-:S05]  /*0540*/  IMAD R24, R24, UR14, R27 ;  /* 0x0000000e18187c24 */ /* 0x000fca000f8e021b */
[----:B------:R-:W-:-:S04]  /*0550*/  IADD3 R28, P0, PT, R24, UR12, RZ ;  /* 0x0000000c181c7c10 */ /* 0x000fc8000ff1e0ff */
[----:B------:R-:W-:Y:S01]  /*0560*/  LEA.HI.X.SX32 R29, R24, UR13, 0x1, P0 ;  /* 0x0000000d181d7c11 */ /* 0x000fe200080f0eff */
[----:B------:R-:W-:-:S04]  /*0570*/  IMAD.WIDE.U32 R24, R14, 0x4, R16 ;  /* 0x000000040e187825 */ /* 0x000fc800078e0010 */
[----:B------:R-:W4:Y:S04]  /*0580*/  LDG.E.U8 R28, desc[UR8][R28.64] ;  /* 0x000000081c1c7981 */ /* 0x000f28000c1e1100 */
[----:B------:R0:W5:Y:S01]  /*0590*/  LDG.E R23, desc[UR8][R24.64] ;  /* 0x0000000818177981 */ /* 0x000162000c1e1900 */
[----:B--2---:R-:W-:Y:S02]  /*05a0*/  I2FP.F32.U32 R20, R20 ;  /* 0x0000001400147245 */ /* 0x004fe40000201000 */
[----:B---3--:R-:W-:-:S03]  /*05b0*/  I2FP.F32.U32 R18, R18 ;  /* 0x0000001200127245 */ /* 0x008fc60000201000 */
[----:B------:R-:W-:Y:S01]  /*05c0*/  FFMA R20, R22, R20, R21 ;  /* 0x0000001416147223 */ /* 0x000fe20000000015 */
[----:B------:R-:W-:-:S03]  /*05d0*/  VIADDMNMX R21, R15, 0x2, RZ, !PT ;  /* 0x000000020f157846 */ /* 0x000fc600078001ff */
[----:B------:R-:W-:Y:S01]  /*05e0*/  FFMA R26, R19, R18, R20 ;  /* 0x00000012131a7223 */ /* 0x000fe20000000014 */
[C---:B------:R-:W-:Y:S01]  /*05f0*/  VIADDMNMX R19, R15.reuse, 0x3, RZ, !PT ;  /* 0x000000030f137846 */ /* 0x040fe200078001ff */
[----:B------:R-:W-:Y:S01]  /*0600*/  VIADD R18, R15, 0x4 ;  /* 0x000000040f127836 */ /* 0x000fe20000000000 */
[----:B------:R-:W-:Y:S02]  /*0610*/  VIMNMX R20, PT, PT, R21, UR7, PT ;  /* 0x0000000715147c48 */ /* 0x000fe4000bfe0100 */
[----:B------:R-:W-:Y:S02]  /*0620*/  VIMNMX R22, PT, PT, R19, UR7, PT ;  /* 0x0000000713167c48 */ /* 0x000fe4000bfe0100 */
[----:B------:R-:W-:Y:S01]  /*0630*/  VIMNMX R18, PT, PT, RZ, R18, !PT ;  /* 0x00000012ff127248 */ /* 0x000fe20007fe0100 */
[--C-:B------:R-:W-:Y:S02]  /*0640*/  IMAD R19, R20, UR14, R27.reuse ;  /* 0x0000000e14137c24 */ /* 0x100fe4000f8e021b */
[----:B------:R-:W-:Y:S01]  /*0650*/  IMAD R22, R22, UR14, R27 ;  /* 0x0000000e16167c24 */ /* 0x000fe2000f8e021b */
[----:B0-----:R-:W-:-:S02]  /*0660*/  VIMNMX R24, PT, PT, R18, UR7, PT ;  /* 0x0000000712187c48 */ /* 0x001fc4000bfe0100 */
[C---:B------:R-:W-:Y:S02]  /*0670*/  IADD3 R18, P0, PT, R19.reuse, UR12, RZ ;  /* 0x0000000c13127c10 */ /* 0x040fe4000ff1e0ff */
[----:B------:R-:W-:Y:S01]  /*0680*/  IADD3 R20, P1, PT, R22, UR12, RZ ;  /* 0x0000000c16147c10 */ /* 0x000fe2000ff3e0ff */
[----:B------:R-:W-:Y:S01]  /*0690*/  IMAD R24, R24, UR14, R27 ;  /* 0x0000000e18187c24 */ /* 0x000fe2000f8e021b */
[----:B------:R-:W-:Y:S02]  /*06a0*/  LEA.HI.X.SX32 R19, R19, UR13, 0x1, P0 ;  /* 0x0000000d13137c11 */ /* 0x000fe400080f0eff */
[----:B------:R-:W-:Y:S02]  /*06b0*/  LEA.HI.X.SX32 R21, R22, UR13, 0x1, P1 ;  /* 0x0000000d16157c11 */ /* 0x000fe400088f0eff */
[----:B------:R-:W-:Y:S01]  /*06c0*/  IADD3 R22, P0, PT, R24, UR12, RZ ;  /* 0x0000000c18167c10 */ /* 0x000fe2000ff1e0ff */
[----:B------:R5:W2:Y:S04]  /*06d0*/  LDG.E.U8 R18, desc[UR8][R18.64] ;  /* 0x0000000812127981 */ /* 0x000aa8000c1e1100 */
[----:B------:R-:W3:Y:S01]  /*06e0*/  LDG.E.U8 R20, desc[UR8][R20.64] ;  /* 0x0000000814147981 */ /* 0x000ee2000c1e1100 */
[----:B----4-:R-:W-:-:S05]  /*06f0*/  I2FP.F32.U32 R28, R28 ;  /* 0x0000001c001c7245 */ /* 0x010fca0000201000 */
[----:B-----5:R-:W-:Y:S01]  /*0700*/  FFMA R19, R23, R28, R26 ;  /* 0x0000001c17137223 */ /* 0x020fe2000000001a */
[----:B------:R-:W-:Y:S01]  /*0710*/  IMAD.WIDE.U32 R26, R9, 0x4, R16 ;  /* 0x00000004091a7825 */ /* 0x000fe200078e0010 */
[----:B------:R-:W-:-:S03]  /*0720*/  LEA.HI.X.SX32 R23, R24, UR13, 0x1, P0 ;  /* 0x0000000d18177c11 */ /* 0x000fc600080f0eff */
[--C-:B------:R-:W-:Y:S02]  /*0730*/  IMAD.WIDE.U32 R24, R11, 0x4, R16.reuse ;  /* 0x000000040b187825 */ /* 0x100fe400078e0010 */
[----:B------:R-:W4:Y:S02]  /*0740*/  LDG.E R26, desc[UR8][R26.64] ;  /* 0x000000081a1a7981 */ /* 0x000f24000c1e1900 */
[----:B------:R-:W-:Y:S02]  /*0750*/  IMAD.WIDE.U32 R28, R8, 0x4, R16 ;  /* 0x00000004081c7825 */ /* 0x000fe400078e0010 */
[----:B------:R-:W5:Y:S04]  /*0760*/  LDG.E.U8 R22, desc[UR8][R22.64] ;  /* 0x0000000816167981 */ /* 0x000f68000c1e1100 */
[----:B------:R-:W5:Y:S04]  /*0770*/  LDG.E R24, desc[UR8][R24.64] ;  /* 0x0000000818187981 */ /* 0x000f68000c1e1900 */
[----:B------:R-:W5:Y:S01]  /*0780*/  LDG.E R28, desc[UR8][R28.64] ;  /* 0x000000081c1c7981 */ /* 0x000f62000c1e1900 */
[----:B------:R-:W-:-:S04]  /*0790*/  UIADD3 UR5, UPT, UPT, UR5, 0x8, URZ ;  /* 0x0000000805057890 */ /* 0x000fc8000fffe0ff */
[----:B------:R-:W-:Y:S01]  /*07a0*/  UISETP.NE.AND UP0, UPT, UR5, URZ, UPT ;  /* 0x000000ff0500728c */ /* 0x000fe2000bf05270 */
[C---:B------:R-:W-:Y:S02]  /*07b0*/  IMAD R10, R7.reuse, 0x8, R10 ;  /* 0x00000008070a7824 */ /* 0x040fe400078e020a */
[C---:B------:R-:W-:Y:S02]  /*07c0*/  IMAD R2, R7.reuse, 0x8, R2 ;  /* 0x0000000807027824 */ /* 0x040fe400078e0202 */
[C---:B------:R-:W-:Y:S02]  /*07d0*/  IMAD R12, R7.reuse, 0x8, R12 ;  /* 0x00000008070c7824 */ /* 0x040fe400078e020c */
[C---:B------:R-:W-:Y:S02]  /*07e0*/  IMAD R14, R7.reuse, 0x8, R14 ;  /* 0x00000008070e7824 */ /* 0x040fe400078e020e */
[C---:B------:R-:W-:Y:S02]  /*07f0*/  IMAD R9, R7.reuse, 0x8, R9 ;  /* 0x0000000807097824 */ /* 0x040fe400078e0209 */
[----:B------:R-:W-:-:S02]  /*0800*/  IMAD R11, R7, 0x8, R11 ;  /* 0x00000008070b7824 */ /* 0x000fc400078e020b */
[----:B------:R-:W-:Y:S02]  /*0810*/  IMAD R13, R7, 0x8, R13 ;  /* 0x00000008070d7824 */ /* 0x000fe400078e020d */
[----:B------:R-:W-:Y:S02]  /*0820*/  VIADD R15, R15, 0x8 ;  /* 0x000000080f0f7836 */ /* 0x000fe40000000000 */
[----:B------:R-:W-:Y:S01]  /*0830*/  IMAD R8, R7, 0x8, R8 ;  /* 0x0000000807087824 */ /* 0x000fe200078e0208 */
[----:B--2---:R-:W-:Y:S02]  /*0840*/  I2FP.F32.U32 R18, R18 ;  /* 0x0000001200127245 */ /* 0x004fe40000201000 */
[----:B---3--:R-:W-:-:S03]  /*0850*/  I2FP.F32.U32 R20, R20 ;  /* 0x0000001400147245 */ /* 0x008fc60000201000 */
[----:B----4-:R-:W-:Y:S01]  /*0860*/  FFMA R19, R26, R18, R19 ;  /* 0x000000121a137223 */ /* 0x010fe20000000013 */
[----:B-----5:R-:W-:-:S03]  /*0870*/  I2FP.F32.U32 R18, R22 ;  /* 0x0000001600127245 */ /* 0x020fc60000201000 */
[----:B------:R-:W-:-:S04]  /*0880*/  FFMA R19, R24, R20, R19 ;  /* 0x0000001418137223 */ /* 0x000fc80000000013 */
[----:B------:R-:W-:Y:S01]  /*0890*/  FFMA R26, R28, R18, R19 ;  /* 0x000000121c1a7223 */ /* 0x000fe20000000013 */
[----:B------:R-:W-:Y:S06]  /*08a0*/  BRA.U UP0, `(.L_x_4) ;  /* 0xfffffff900847547 */ /* 0x000fec000b83ffff */
[----:B------:R-:W-:-:S07]  /*08b0*/  IMAD.U32 R23, RZ, RZ, UR4 ;  /* 0x00000004ff177e24 */ /* 0x000fce000f8e00ff */
.L_x_3:
[----:B------:R-:W0:Y:S02]  /*08c0*/  LDCU UR5, c[0x0][0x3a0] ;  /* 0x00007400ff0577ac */ /* 0x000e240008000800 */
[----:B0-----:R-:W-:-:S04]  /*08d0*/  ULOP3.LUT UR5, UR5, 0x7, URZ, 0xc0, !UPT ;  /* 0x0000000705057892 */ /* 0x001fc8000f8ec0ff */
[----:B------:R-:W-:-:S09]  /*08e0*/  UISETP.NE.AND UP0, UPT, UR5, URZ, UPT ;  /* 0x000000ff0500728c */ /* 0x000fd2000bf05270 */
[----:B------:R-:W-:Y:S05]  /*08f0*/  BRA.U !UP0, `(.L_x_5) ;  /* 0x0000000508947547 */ /* 0x000fea000b800000 */
[----:B------:R-:W-:Y:S01]  /*0900*/  UIADD3 UR5, UPT, UPT, UR5, -0x1, URZ ;  /* 0xffffffff05057890 */ /* 0x000fe2000fffe0ff */
[----:B------:R-:W-:Y:S02]  /*0910*/  VIADDMNMX R2, R5, R4, RZ, !PT ;  /* 0x0000000405027246 */ /* 0x000fe400078001ff */
[----:B------:R-:W-:Y:S01]  /*0920*/  LOP3.LUT P0, R24, R7, 0x3, RZ, 0xc0, !PT ;  /* 0x0000000307187812 */ /* 0x000fe2000780c0ff */
[----:B------:R-:W-:Y:S01]  /*0930*/  UISETP.GE.U32.AND UP0, UPT, UR5, 0x3, UPT ;  /* 0x000000030500788c */ /* 0x000fe2000bf06070 */
[----:B------:R-:W-:-:S08]  /*0940*/  VIMNMX R2, PT, PT, R2, UR6, PT ;  /* 0x0000000602027c48 */ /* 0x000fd0000bfe0100 */
[----:B------:R-:W-:Y:S05]  /*0950*/  BRA.U !UP0, `(.L_x_6) ;  /* 0x0000000108c47547 */ /* 0x000fea000b800000 */
[----:B------:R-:W0:Y:S01]  /*0960*/  LDCU UR5, c[0x0][0x394] ;  /* 0x00007280ff0577ac */ /* 0x000e220008000800 */
[----:B------:R-:W-:Y:S01]  /*0970*/  IMAD.IADD R10, R6, 0x1, R23 ;  /* 0x00000001060a7824 */ /* 0x000fe200078e0217 */
[----:B------:R-:W1:Y:S01]  /*0980*/  LDC.64 R8, c[0x0][0x398] ;  /* 0x0000e600ff087b82 */ /* 0x000e620000000a00 */
[----:B------:R-:W2:Y:S03]  /*0990*/  LDCU.64 UR12, c[0x0][0x380] ;  /* 0x00007000ff0c77ac */ /* 0x000ea60008000a00 */
[----:B------:R-:W-:Y:S02]  /*09a0*/  VIMNMX R11, PT, PT, RZ, R10, !PT ;  /* 0x0000000aff0b7248 */ /* 0x000fe40007fe0100 */
[----:B------:R-:W-:Y:S02]  /*09b0*/  VIADDMNMX R12, R10, 0x1, RZ, !PT ;  /* 0x000000010a0c7846 */ /* 0x000fe400078001ff */
[----:B------:R-:W-:-:S02]  /*09c0*/  VIMNMX R11, PT, PT, R11, UR7, PT ;  /* 0x000000070b0b7c48 */ /* 0x000fc4000bfe0100 */
[----:B------:R-:W-:Y:S02]  /*09d0*/  VIMNMX R13, PT, PT, R12, UR7, PT ;  /* 0x000000070c0d7c48 */ /* 0x000fe4000bfe0100 */
[C---:B------:R-:W-:Y:S02]  /*09e0*/  VIADDMNMX R14, R10.reuse, 0x2, RZ, !PT ;  /* 0x000000020a0e7846 */ /* 0x040fe400078001ff */
[----:B------:R-:W-:Y:S01]  /*09f0*/  VIADDMNMX R10, R10, 0x3, RZ, !PT ;  /* 0x000000030a0a7846 */ /* 0x000fe200078001ff */
[--C-:B0-----:R-:W-:Y:S02]  /*0a00*/  IMAD R11, R11, UR5, R2.reuse ;  /* 0x000000050b0b7c24 */ /* 0x101fe4000f8e0202 */
[----:B------:R-:W-:Y:S01]  /*0a10*/  IMAD R12, R13, UR5, R2 ;  /* 0x000000050d0c7c24 */ /* 0x000fe2000f8e0202 */
[----:B------:R-:W-:Y:S02]  /*0a20*/  VIMNMX R13, PT, PT, R14, UR7, PT ;  /* 0x000000070e0d7c48 */ /* 0x000fe4000bfe0100 */
[----:B------:R-:W-:-:S02]  /*0a30*/  VIMNMX R15, PT, PT, R10, UR7, PT ;  /* 0x000000070a0f7c48 */ /* 0x000fc4000bfe0100 */
[----:B--2---:R-:W-:Y:S01]  /*0a40*/  IADD3 R16, P1, PT, R11, UR12, RZ ;  /* 0x0000000c0b107c10 */ /* 0x004fe2000ff3e0ff */
[--C-:B------:R-:W-:Y:S01]  /*0a50*/  IMAD R13, R13, UR5, R2.reuse ;  /* 0x000000050d0d7c24 */ /* 0x100fe2000f8e0202 */
[C---:B------:R-:W-:Y:S01]  /*0a60*/  IADD3 R20, P2, PT, R12.reuse, UR12, RZ ;  /* 0x0000000c0c147c10 */ /* 0x040fe2000ff5e0ff */
[----:B------:R-:W-:Y:S01]  /*0a70*/  IMAD R19, R15, UR5, R2 ;  /* 0x000000050f137c24 */ /* 0x000fe2000f8e0202 */
[----:B------:R-:W-:Y:S01]  /*0a80*/  LEA.HI.X.SX32 R17, R11, UR13, 0x1, P1 ;  /* 0x0000000d0b117c11 */ /* 0x000fe200088f0eff */
[----:B------:R-:W-:Y:S01]  /*0a90*/  IMAD R11, R23, R7, R4 ;  /* 0x00000007170b7224 */ /* 0x000fe200078e0204 */
[----:B------:R-:W-:Y:S02]  /*0aa0*/  LEA.HI.X.SX32 R21, R12, UR13, 0x1, P2 ;  /* 0x0000000d0c157c11 */ /* 0x000fe400090f0eff */
[----:B------:R-:W-:Y:S01]  /*0ab0*/  IADD3 R10, P1, PT, R13, UR12, RZ ;  /* 0x0000000c0d0a7c10 */ /* 0x000fe2000ff3e0ff */
[----:B------:R-:W-:Y:S01]  /*0ac0*/  IMAD.IADD R18, R11, 0x1, R7 ;  /* 0x000000010b127824 */ /* 0x000fe200078e0207 */
[----:B------:R-:W-:Y:S01]  /*0ad0*/  IADD3 R12, P2, PT, R19, UR12, RZ ;  /* 0x0000000c130c7c10 */ /* 0x000fe2000ff5e0ff */
[----:B-1----:R-:W-:Y:S01]  /*0ae0*/  IMAD.WIDE.U32 R14, R11, 0x4, R8 ;  /* 0x000000040b0e7825 */ /* 0x002fe200078e0008 */
[----:B------:R0:W2:Y:S01]  /*0af0*/  LDG.E.U8 R22, desc[UR8][R16.64] ;  /* 0x0000000810167981 */ /* 0x0000a2000c1e1100 */
[----:B------:R-:W-:-:S02]  /*0b00*/  LEA.HI.X.SX32 R11, R13, UR13, 0x1, P1 ;  /* 0x0000000d0d0b7c11 */ /* 0x000fc400088f0eff */
[----:B------:R-:W-:Y:S01]  /*0b10*/  LEA.HI.X.SX32 R13, R19, UR13, 0x1, P2 ;  /* 0x0000000d130d7c11 */ /* 0x000fe200090f0eff */
[C---:B------:R-:W-:Y:S01]  /*0b20*/  IMAD.IADD R19, R18.reuse, 0x1, R7 ;  /* 0x0000000112137824 */ /* 0x040fe200078e0207 */
[----:B------:R-:W3:Y:S04]  /*0b30*/  LDG.E.U8 R20, desc[UR8][R20.64] ;  /* 0x0000000814147981 */ /* 0x000ee8000c1e1100 */
[----:B------:R-:W4:Y:S01]  /*0b40*/  LDG.E R15, desc[UR8][R14.64] ;  /* 0x000000080e0f7981 */ /* 0x000f22000c1e1900 */
[----:B0-----:R-:W-:-:S03]  /*0b50*/  IMAD.WIDE.U32 R16, R18, 0x4, R8 ;  /* 0x0000000412107825 */ /* 0x001fc600078e0008 */
[----:B------:R-:W5:Y:S01]  /*0b60*/  LDG.E.U8 R10, desc[UR8][R10.64] ;  /* 0x000000080a0a7981 */ /* 0x000f62000c1e1100 */
[C---:B------:R-:W-:Y:S02]  /*0b70*/  IMAD.IADD R25, R19.reuse, 0x1, R7 ;  /* 0x0000000113197824 */ /* 0x040fe400078e0207 */
[--C-:B------:R-:W-:Y:S01]  /*0b80*/  IMAD.WIDE.U32 R18, R19, 0x4, R8.reuse ;  /* 0x0000000413127825 */ /* 0x100fe200078e0008 */
[----:B------:R-:W5:Y:S03]  /*0b90*/  LDG.E R16, desc[UR8][R16.64] ;  /* 0x0000000810107981 */ /* 0x000f66000c1e1900 */
[----:B------:R-:W-:Y:S01]  /*0ba0*/  IMAD.WIDE.U32 R8, R25, 0x4, R8 ;  /* 0x0000000419087825 */ /* 0x000fe200078e0008 */
[----:B------:R-:W5:Y:S04]  /*0bb0*/  LDG.E.U8 R12, desc[UR8][R12.64] ;  /* 0x000000080c0c7981 */ /* 0x000f68000c1e1100 */
[----:B------:R-:W5:Y:S04]  /*0bc0*/  LDG.E R18, desc[UR8][R18.64] ;  /* 0x0000000812127981 */ /* 0x000f68000c1e1900 */
[----:B------:R-:W5:Y:S01]  /*0bd0*/  LDG.E R9, desc[UR8][R8.64] ;  /* 0x0000000808097981 */ /* 0x000f62000c1e1900 */
[----:B------:R-:W-:Y:S01]  /*0be0*/  VIADD R23, R23, 0x4 ;  /* 0x0000000417177836 */ /* 0x000fe20000000000 */
[----:B--2---:R-:W-:-:S02]  /*0bf0*/  I2FP.F32.U32 R22, R22 ;  /* 0x0000001600167245 */ /* 0x004fc40000201000 */
[----:B---3--:R-:W-:-:S03]  /*0c00*/  I2FP.F32.U32 R20, R20 ;  /* 0x0000001400147245 */ /* 0x008fc60000201000 */
[----:B----4-:R-:W-:Y:S01]  /*0c10*/  FFMA R15, R15, R22, R26 ;  /* 0x000000160f0f7223 */ /* 0x010fe2000000001a */
[----:B-----5:R-:W-:-:S03]  /*0c20*/  I2FP.F32.U32 R10, R10 ;  /* 0x0000000a000a7245 */ /* 0x020fc60000201000 */
[----:B------:R-:W-:Y:S01]  /*0c30*/  FFMA R15, R16, R20, R15 ;  /* 0x00000014100f7223 */ /* 0x000fe2000000000f */
[----:B------:R-:W-:-:S03]  /*0c40*/  I2FP.F32.U32 R26, R12 ;  /* 0x0000000c001a7245 */ /* 0x000fc60000201000 */
[----:B------:R-:W-:-:S04]  /*0c50*/  FFMA R10, R18, R10, R15 ;  /* 0x0000000a120a7223 */ /* 0x000fc8000000000f */
[----:B------:R-:W-:-:S07]  /*0c60*/  FFMA R26, R9, R26, R10 ;  /* 0x0000001a091a7223 */ /* 0x000fce000000000a */
.L_x_6:
[----:B------:R-:W-:Y:S05]  /*0c70*/  @!P0 BRA `(.L_x_5) ;  /* 0x0000000000b48947 */ /* 0x000fea0003800000 */
[----:B------:R-:W-:Y:S02]  /*0c80*/  ISETP.NE.AND P1, PT, R24, 0x1, PT ;  /* 0x000000011800780c */ /* 0x000fe40003f25270 */
[----:B------:R-:W-:-:S11]  /*0c90*/  LOP3.LUT P0, RZ, R7, 0x1, RZ, 0xc0, !PT ;  /* 0x0000000107ff7812 */ /* 0x000fd6000780c0ff */
[----:B------:R-:W-:Y:S05]  /*0ca0*/  @!P1 BRA `(.L_x_7) ;  /* 0x00000000006c9947 */ /* 0x000fea0003800000 */
[----:B------:R-:W0:Y:S01]  /*0cb0*/  LDCU UR5, c[0x0][0x394] ;  /* 0x00007280ff0577ac */ /* 0x000e220008000800 */
[----:B------:R-:W-:Y:S01]  /*0cc0*/  IMAD.IADD R10, R6, 0x1, R23 ;  /* 0x00000001060a7824 */ /* 0x000fe200078e0217 */
[----:B------:R-:W1:Y:S01]  /*0cd0*/  LDC.64 R8, c[0x0][0x398] ;  /* 0x0000e600ff087b82 */ /* 0x000e620000000a00 */
[----:B------:R-:W-:Y:S01]  /*0ce0*/  IMAD R12, R23, R7, R4 ;  /* 0x00000007170c7224 */ /* 0x000fe200078e0204 */
[----:B------:R-:W2:Y:S02]  /*0cf0*/  LDCU.64 UR12, c[0x0][0x380] ;  /* 0x00007000ff0c77ac */ /* 0x000ea40008000a00 */
[----:B------:R-:W-:Y:S02]  /*0d00*/  VIMNMX R11, PT, PT, RZ, R10, !PT ;  /* 0x0000000aff0b7248 */ /* 0x000fe40007fe0100 */
[----:B------:R-:W-:Y:S02]  /*0d10*/  VIADDMNMX R10, R10, 0x1, RZ, !PT ;  /* 0x000000010a0a7846 */ /* 0x000fe400078001ff */
[----:B------:R-:W-:-:S02]  /*0d20*/  VIMNMX R11, PT, PT, R11, UR7, PT ;  /* 0x000000070b0b7c48 */ /* 0x000fc4000bfe0100 */
[----:B------:R-:W-:-:S03]  /*0d30*/  VIMNMX R13, PT, PT, R10, UR7, PT ;  /* 0x000000070a0d7c48 */ /* 0x000fc6000bfe0100 */
[--C-:B0-----:R-:W-:Y:S02]  /*0d40*/  IMAD R11, R11, UR5, R2.reuse ;  /* 0x000000050b0b7c24 */ /* 0x101fe4000f8e0202 */
[----:B------:R-:W-:-:S03]  /*0d50*/  IMAD R13, R13, UR5, R2 ;  /* 0x000000050d0d7c24 */ /* 0x000fc6000f8e0202 */
[----:B--2---:R-:W-:Y:S02]  /*0d60*/  IADD3 R14, P1, PT, R11, UR12, RZ ;  /* 0x0000000c0b0e7c10 */ /* 0x004fe4000ff3e0ff */
[----:B------:R-:W-:Y:S02]  /*0d70*/  IADD3 R10, P2, PT, R13, UR12, RZ ;  /* 0x0000000c0d0a7c10 */ /* 0x000fe4000ff5e0ff */
[----:B------:R-:W-:Y:S01]  /*0d80*/  LEA.HI.X.SX32 R15, R11, UR13, 0x1, P1 ;  /* 0x0000000d0b0f7c11 */ /* 0x000fe200088f0eff */
[C---:B------:R-:W-:Y:S01]  /*0d90*/  IMAD.IADD R17, R12.reuse, 0x1, R7 ;  /* 0x000000010c117824 */ /* 0x040fe200078e0207 */
[----:B------:R-:W-:Y:S01]  /*0da0*/  LEA.HI.X.SX32 R11, R13, UR13, 0x1, P2 ;  /* 0x0000000d0d0b7c11 */ /* 0x000fe200090f0eff */
[--C-:B-1----:R-:W-:Y:S02]  /*0db0*/  IMAD.WIDE.U32 R12, R12, 0x4, R8.reuse ;  /* 0x000000040c0c7825 */ /* 0x102fe400078e0008 */
[----:B------:R-:W2:Y:S02]  /*0dc0*/  LDG.E.U8 R14, desc[UR8][R14.64] ;  /* 0x000000080e0e7981 */ /* 0x000ea4000c1e1100 */
[----:B------:R-:W-:-:S02]  /*0dd0*/  IMAD.WIDE.U32 R8, R17, 0x4, R8 ;  /* 0x0000000411087825 */ /* 0x000fc400078e0008 */
[----:B------:R-:W3:Y:S04]  /*0de0*/  LDG.E.U8 R10, desc[UR8][R10.64] ;  /* 0x000000080a0a7981 */ /* 0x000ee8000c1e1100 */
[----:B------:R-:W4:Y:S04]  /*0df0*/  LDG.E R13, desc[UR8][R12.64] ;  /* 0x000000080c0d7981 */ /* 0x000f28000c1e1900 */
[----:B------:R-:W5:Y:S01]  /*0e00*/  LDG.E R9, desc[UR8][R8.64] ;  /* 0x0000000808097981 */ /* 0x000f62000c1e1900 */
[----:B------:R-:W-:Y:S01]  /*0e10*/  VIADD R23, R23, 0x2 ;  /* 0x0000000217177836 */ /* 0x000fe20000000000 */
[----:B--2---:R-:W-:-:S02]  /*0e20*/  I2FP.F32.U32 R16, R14 ;  /* 0x0000000e00107245 */ /* 0x004fc40000201000 */
[----:B---3--:R-:W-:-:S03]  /*0e30*/  I2FP.F32.U32 R17, R10 ;  /* 0x0000000a00117245 */ /* 0x008fc60000201000 */
[----:B----4-:R-:W-:-:S04]  /*0e40*/  FFMA R16, R13, R16, R26 ;  /* 0x000000100d107223 */ /* 0x010fc8000000001a */
[----:B-----5:R-:W-:-:S07]  /*0e50*/  FFMA R26, R9, R17, R16 ;  /* 0x00000011091a7223 */ /* 0x020fce0000000010 */
.L_x_7:
[----:B------:R-:W-:Y:S05]  /*0e60*/  @!P0 BRA `(.L_x_5) ;  /* 0x0000000000388947 */ /* 0x000fea0003800000 */
[----:B------:R-:W0:Y:S01]  /*0e70*/  LDCU UR5, c[0x0][0x394] ;  /* 0x00007280ff0577ac */ /* 0x000e220008000800 */
[----:B------:R-:W1:Y:S01]  /*0e80*/  LDC.64 R8, c[0x0][0x398] ;  /* 0x0000e600ff087b82 */ /* 0x000e620000000a00 */
[----:B------:R-:W-:Y:S01]  /*0e90*/  VIADDMNMX R10, R6, R23, RZ, !PT ;  /* 0x00000017060a7246 */ /* 0x000fe200078001ff */
[----:B------:R-:W-:Y:S01]  /*0ea0*/  IMAD R23, R23, R7, R4 ;  /* 0x0000000717177224 */ /* 0x000fe200078e0204 */
[----:B------:R-:W2:Y:S02]  /*0eb0*/  LDCU.64 UR12, c[0x0][0x380] ;  /* 0x00007000ff0c77ac */ /* 0x000ea40008000a00 */
[----:B------:R-:W-:-:S05]  /*0ec0*/  VIMNMX R11, PT, PT, R10, UR7, PT ;  /* 0x000000070a0b7c48 */ /* 0x000fca000bfe0100 */
[----:B0-----:R-:W-:-:S05]  /*0ed0*/  IMAD R11, R11, UR5, R2 ;  /* 0x000000050b0b7c24 */ /* 0x001fca000f8e0202 */
[----:B--2---:R-:W-:Y:S01]  /*0ee0*/  IADD3 R10, P0, PT, R11, UR12, RZ ;  /* 0x0000000c0b0a7c10 */ /* 0x004fe2000ff1e0ff */
[----:B-1----:R-:W-:-:S03]  /*0ef0*/  IMAD.WIDE.U32 R8, R23, 0x4, R8 ;  /* 0x0000000417087825 */ /* 0x002fc600078e0008 */
[----:B------:R-:W-:-:S03]  /*0f00*/  LEA.HI.X.SX32 R11, R11, UR13, 0x1, P0 ;  /* 0x0000000d0b0b7c11 */ /* 0x000fc600080f0eff */
[----:B------:R-:W2:Y:S04]  /*0f10*/  LDG.E R9, desc[UR8][R8.64] ;  /* 0x0000000808097981 */ /* 0x000ea8000c1e1900 */
[----:B------:R-:W3:Y:S02]  /*0f20*/  LDG.E.U8 R10, desc[UR8][R10.64] ;  /* 0x000000080a0a7981 */ /* 0x000ee4000c1e1100 */
[----:B---3--:R-:W-:-:S05]  /*0f30*/  I2FP.F32.U32 R2, R10 ;  /* 0x0000000a00027245 */ /* 0x008fca0000201000 */
[----:B--2---:R-:W-:-:S07]  /*0f40*/  FFMA R26, R9, R2, R26 ;  /* 0x00000002091a7223 */ /* 0x004fce000000001a */
.L_x_5:
[----:B------:R-:W-:-:S05]  /*0f50*/  VIADD R4, R4, 0x1 ;  /* 0x0000000104047836 */ /* 0x000fca0000000000 */
[----:B------:R-:W-:-:S13]  /*0f60*/  ISETP.NE.AND P0, PT, R4, R7, PT ;  /* 0x000000070400720c */ /* 0x000fda0003f05270 */
[----:B------:R-:W-:Y:S05]  /*0f70*/  @P0 BRA `(.L_x_8) ;  /* 0xfffffff000880947 */ /* 0x000fea000383ffff */
.L_x_2:
[----:B------:R-:W0:Y:S01]  /*0f80*/  LDCU UR6, c[0x0][0x394] ;  /* 0x00007280ff0677ac */ /* 0x000e220008000800 */
[----:B------:R-:W1:Y:S01]  /*0f90*/  F2I.U32.TRUNC.NTZ R5, R26 ;  /* 0x0000001a00057305 */ /* 0x000e62000020f000 */
[----:B------:R-:W2:Y:S01]  /*0fa0*/  LDCU.64 UR4, c[0x0][0x388] ;  /* 0x00007100ff0477ac */ /* 0x000ea20008000a00 */
[----:B0-----:R-:W-:-:S05]  /*0fb0*/  IMAD R0, R0, UR6, R3 ;  /* 0x0000000600007c24 */ /* 0x001fca000f8e0203 */
[----:B--2---:R-:W-:-:S04]  /*0fc0*/  IADD3 R2, P0, PT, R0, UR4, RZ ;  /* 0x0000000400027c10 */ /* 0x004fc8000ff1e0ff */
[----:B------:R-:W-:-:S05]  /*0fd0*/  LEA.HI.X.SX32 R3, R0, UR5, 0x1, P0 ;  /* 0x0000000500037c11 */ /* 0x000fca00080f0eff */
[----:B-1----:R-:W-:Y:S01]  /*0fe0*/  STG.E.U8 desc[UR8][R2.64], R5 ;  /* 0x0000000502007986 */ /* 0x002fe2000c101108 */
[----:B------:R-:W-:Y:S05]  /*0ff0*/  EXIT ;  /* 0x000000000000794d */ /* 0x000fea0003800000 */
.L_x_9:
        /* <DEDUP_REMOVED lines=16> */
.L_x_12:


//--------------------- .nv.shared.reserved.0     --------------------------
	.section	.nv.shared.reserved.0,"aw",@nobits
	.weak		__nv_reservedSMEM_offset_0_alias
	.size		__nv_reservedSMEM_offset_0_alias, 0, 64
	.other		__nv_reservedSMEM_offset_0_alias,@"STO_CUDA_RESERVED_SHARED STV_DEFAULT"
__nv_reservedSMEM_offset_0_alias:
	.zero		0
	.zero		64


//--------------------- .nv.constant0._Z17recombineChannelsPKhS0_S0_P6uchar4ii --------------------------
	.section	.nv.constant0._Z17recombineChannelsPKhS0_S0_P6uchar4ii,"a",@progbits
	.sectionflags	@""
	.align	4
.nv.constant0._Z17recombineChannelsPKhS0_S0_P6uchar4ii:
	.zero		936


//--------------------- .nv.constant0._Z16separateChannelsPK6uchar4iiPhS2_S2_ --------------------------
	.section	.nv.constant0._Z16separateChannelsPK6uchar4iiPhS2_S2_,"a",@progbits
	.sectionflags	@""
	.align	4
.nv.constant0._Z16separateChannelsPK6uchar4iiPhS2_S2_:
	.zero		936


//--------------------- .nv.constant0._Z13gaussian_blurPKhPhiiPKfi --------------------------
	.section	.nv.constant0._Z13gaussian_blurPKhPhiiPKfi,"a",@progbits
	.sectionflags	@""
	.align	4
.nv.constant0._Z13gaussian_blurPKhPhiiPKfi:
	.zero		932


//--------------------- SYMBOLS --------------------------

	.type		.nv.reservedSmem.offset0,@object
	.size		.nv.reservedSmem.offset0,0x4
